//
// Generated by NVIDIA NVVM Compiler
//
// Compiler Build ID: CL-36424714
// Cuda compilation tools, release 13.0, V13.0.88
// Based on NVVM 20.0.0
//

.version 9.0
.target sm_100
.address_size 64

	// .globl	_Z13basic_shufflePfS_

.visible .entry _Z13basic_shufflePfS_(
	.param .u64 .ptr .align 1 _Z13basic_shufflePfS__param_0,
	.param .u64 .ptr .align 1 _Z13basic_shufflePfS__param_1
)
{
	.reg .pred 	%p<2>;
	.reg .b32 	%r<6>;
	.reg .b64 	%rd<8>;

	ld.param.u64 	%rd1, [_Z13basic_shufflePfS__param_0];
	ld.param.u64 	%rd2, [_Z13basic_shufflePfS__param_1];
	cvta.to.global.u64 	%rd3, %rd2;
	cvta.to.global.u64 	%rd4, %rd1;
	mov.u32 	%r1, %tid.x;
	mul.wide.u32 	%rd5, %r1, 4;
	add.s64 	%rd6, %rd4, %rd5;
	ld.global.u32 	%r2, [%rd6];
	add.s32 	%r3, %r1, 1;
	and.b32  	%r4, %r3, 31;
	shfl.sync.idx.b32	%r5|%p1, %r2, %r4, 31, -1;
	add.s64 	%rd7, %rd3, %rd5;
	st.global.u32 	[%rd7], %r5;
	ret;

}
	// .globl	_Z18shuffle_up_examplePfS_
.visible .entry _Z18shuffle_up_examplePfS_(
	.param .u64 .ptr .align 1 _Z18shuffle_up_examplePfS__param_0,
	.param .u64 .ptr .align 1 _Z18shuffle_up_examplePfS__param_1
)
{
	.reg .pred 	%p<2>;
	.reg .b32 	%r<4>;
	.reg .b64 	%rd<8>;

	ld.param.u64 	%rd1, [_Z18shuffle_up_examplePfS__param_0];
	ld.param.u64 	%rd2, [_Z18shuffle_up_examplePfS__param_1];
	cvta.to.global.u64 	%rd3, %rd2;
	cvta.to.global.u64 	%rd4, %rd1;
	mov.u32 	%r1, %tid.x;
	mul.wide.u32 	%rd5, %r1, 4;
	add.s64 	%rd6, %rd4, %rd5;
	ld.global.u32 	%r2, [%rd6];
	shfl.sync.up.b32	%r3|%p1, %r2, 4, 0, -1;
	add.s64 	%rd7, %rd3, %rd5;
	st.global.u32 	[%rd7], %r3;
	ret;

}
	// .globl	_Z20shuffle_down_examplePfS_
.visible .entry _Z20shuffle_down_examplePfS_(
	.param .u64 .ptr .align 1 _Z20shuffle_down_examplePfS__param_0,
	.param .u64 .ptr .align 1 _Z20shuffle_down_examplePfS__param_1
)
{
	.reg .pred 	%p<2>;
	.reg .b32 	%r<4>;
	.reg .b64 	%rd<8>;

	ld.param.u64 	%rd1, [_Z20shuffle_down_examplePfS__param_0];
	ld.param.u64 	%rd2, [_Z20shuffle_down_examplePfS__param_1];
	cvta.to.global.u64 	%rd3, %rd2;
	cvta.to.global.u64 	%rd4, %rd1;
	mov.u32 	%r1, %tid.x;
	mul.wide.u32 	%rd5, %r1, 4;
	add.s64 	%rd6, %rd4, %rd5;
	ld.global.u32 	%r2, [%rd6];
	shfl.sync.down.b32	%r3|%p1, %r2, 4, 31, -1;
	add.s64 	%rd7, %rd3, %rd5;
	st.global.u32 	[%rd7], %r3;
	ret;

}
	// .globl	_Z19shuffle_xor_examplePfS_
.visible .entry _Z19shuffle_xor_examplePfS_(
	.param .u64 .ptr .align 1 _Z19shuffle_xor_examplePfS__param_0,
	.param .u64 .ptr .align 1 _Z19shuffle_xor_examplePfS__param_1
)
{
	.reg .pred 	%p<2>;
	.reg .b32 	%r<4>;
	.reg .b64 	%rd<8>;

	ld.param.u64 	%rd1, [_Z19shuffle_xor_examplePfS__param_0];
	ld.param.u64 	%rd2, [_Z19shuffle_xor_examplePfS__param_1];
	cvta.to.global.u64 	%rd3, %rd2;
	cvta.to.global.u64 	%rd4, %rd1;
	mov.u32 	%r1, %tid.x;
	mul.wide.u32 	%rd5, %r1, 4;
	add.s64 	%rd6, %rd4, %rd5;
	ld.global.u32 	%r2, [%rd6];
	shfl.sync.bfly.b32	%r3|%p1, %r2, 16, 31, -1;
	add.s64 	%rd7, %rd3, %rd5;
	st.global.u32 	[%rd7], %r3;
	ret;

}
	// .globl	_Z15vote_operationsPiS_S_Pj
.visible .entry _Z15vote_operationsPiS_S_Pj(
	.param .u64 .ptr .align 1 _Z15vote_operationsPiS_S_Pj_param_0,
	.param .u64 .ptr .align 1 _Z15vote_operationsPiS_S_Pj_param_1,
	.param .u64 .ptr .align 1 _Z15vote_operationsPiS_S_Pj_param_2,
	.param .u64 .ptr .align 1 _Z15vote_operationsPiS_S_Pj_param_3
)
{
	.reg .pred 	%p<6>;
	.reg .b32 	%r<15>;
	.reg .b64 	%rd<15>;

	ld.param.u64 	%rd4, [_Z15vote_operationsPiS_S_Pj_param_0];
	ld.param.u64 	%rd1, [_Z15vote_operationsPiS_S_Pj_param_1];
	ld.param.u64 	%rd2, [_Z15vote_operationsPiS_S_Pj_param_2];
	ld.param.u64 	%rd3, [_Z15vote_operationsPiS_S_Pj_param_3];
	cvta.to.global.u64 	%rd5, %rd4;
	mov.u32 	%r1, %tid.x;
	and.b32  	%r3, %r1, 31;
	mul.wide.u32 	%rd6, %r1, 4;
	add.s64 	%rd7, %rd5, %rd6;
	ld.global.u32 	%r4, [%rd7];
	setp.gt.s32 	%p3, %r4, 5;
	mov.b32 	%r5, -1;
	vote.sync.all.pred 	%p1, %p3, %r5;
	vote.sync.any.pred 	%p2, %p3, %r5;
	vote.sync.ballot.b32 	%r2, %p3, %r5;
	setp.ne.s32 	%p5, %r3, 0;
	@%p5 bra 	$L__BB4_2;
	selp.u32 	%r8, 1, 0, %p2;
	selp.u32 	%r9, 1, 0, %p1;
	cvta.to.global.u64 	%rd8, %rd1;
	cvta.to.global.u64 	%rd9, %rd2;
	cvta.to.global.u64 	%rd10, %rd3;
	mov.u32 	%r10, %ctaid.x;
	mov.u32 	%r11, %ntid.x;
	shr.u32 	%r12, %r11, 5;
	shr.u32 	%r13, %r1, 5;
	mad.lo.s32 	%r14, %r12, %r10, %r13;
	mul.wide.u32 	%rd11, %r14, 4;
	add.s64 	%rd12, %rd8, %rd11;
	st.global.u32 	[%rd12], %r9;
	add.s64 	%rd13, %rd9, %rd11;
	st.global.u32 	[%rd13], %r8;
	add.s64 	%rd14, %rd10, %rd11;
	st.global.u32 	[%rd14], %r2;
$L__BB4_2:
	ret;

}
	// .globl	_Z18warp_sum_reductionPfS_i
.visible .entry _Z18warp_sum_reductionPfS_i(
	.param .u64 .ptr .align 1 _Z18warp_sum_reductionPfS_i_param_0,
	.param .u64 .ptr .align 1 _Z18warp_sum_reductionPfS_i_param_1,
	.param .u32 _Z18warp_sum_reductionPfS_i_param_2
)
{
	.reg .pred 	%p<8>;
	.reg .b32 	%r<20>;
	.reg .b32 	%f<15>;
	.reg .b64 	%rd<9>;

	ld.param.u64 	%rd1, [_Z18warp_sum_reductionPfS_i_param_0];
	ld.param.u64 	%rd2, [_Z18warp_sum_reductionPfS_i_param_1];
	ld.param.u32 	%r5, [_Z18warp_sum_reductionPfS_i_param_2];
	mov.u32 	%r1, %tid.x;
	mov.u32 	%r2, %ctaid.x;
	mov.u32 	%r3, %ntid.x;
	mad.lo.s32 	%r4, %r2, %r3, %r1;
	setp.ge.s32 	%p1, %r4, %r5;
	mov.f32 	%f14, 0f00000000;
	@%p1 bra 	$L__BB5_2;
	cvta.to.global.u64 	%rd3, %rd1;
	mul.wide.s32 	%rd4, %r4, 4;
	add.s64 	%rd5, %rd3, %rd4;
	ld.global.f32 	%f14, [%rd5];
$L__BB5_2:
	mov.b32 	%r6, %f14;
	shfl.sync.down.b32	%r7|%p2, %r6, 16, 31, -1;
	mov.b32 	%f5, %r7;
	add.f32 	%f6, %f14, %f5;
	mov.b32 	%r8, %f6;
	shfl.sync.down.b32	%r9|%p3, %r8, 8, 31, -1;
	mov.b32 	%f7, %r9;
	add.f32 	%f8, %f6, %f7;
	mov.b32 	%r10, %f8;
	shfl.sync.down.b32	%r11|%p4, %r10, 4, 31, -1;
	mov.b32 	%f9, %r11;
	add.f32 	%f10, %f8, %f9;
	mov.b32 	%r12, %f10;
	shfl.sync.down.b32	%r13|%p5, %r12, 2, 31, -1;
	mov.b32 	%f11, %r13;
	add.f32 	%f12, %f10, %f11;
	mov.b32 	%r14, %f12;
	shfl.sync.down.b32	%r15|%p6, %r14, 1, 31, -1;
	mov.b32 	%f13, %r15;
	add.f32 	%f3, %f12, %f13;
	and.b32  	%r16, %r1, 31;
	setp.ne.s32 	%p7, %r16, 0;
	@%p7 bra 	$L__BB5_4;
	shr.u32 	%r17, %r3, 5;
	shr.u32 	%r18, %r1, 5;
	mad.lo.s32 	%r19, %r17, %r2, %r18;
	cvta.to.global.u64 	%rd6, %rd2;
	mul.wide.u32 	%rd7, %r19, 4;
	add.s64 	%rd8, %rd6, %rd7;
	st.global.f32 	[%rd8], %f3;
$L__BB5_4:
	ret;

}
	// .globl	_Z15warp_prefix_sumPfS_i
.visible .entry _Z15warp_prefix_sumPfS_i(
	.param .u64 .ptr .align 1 _Z15warp_prefix_sumPfS_i_param_0,
	.param .u64 .ptr .align 1 _Z15warp_prefix_sumPfS_i_param_1,
	.param .u32 _Z15warp_prefix_sumPfS_i_param_2
)
{
	.reg .pred 	%p<12>;
	.reg .b32 	%r<17>;
	.reg .b32 	%f<17>;
	.reg .b64 	%rd<8>;

	ld.param.u64 	%rd1, [_Z15warp_prefix_sumPfS_i_param_0];
	ld.param.u64 	%rd2, [_Z15warp_prefix_sumPfS_i_param_1];
	ld.param.u32 	%r3, [_Z15warp_prefix_sumPfS_i_param_2];
	mov.u32 	%r1, %tid.x;
	mov.u32 	%r4, %ctaid.x;
	mov.u32 	%r5, %ntid.x;
	mad.lo.s32 	%r2, %r4, %r5, %r1;
	setp.ge.s32 	%p1, %r2, %r3;
	@%p1 bra 	$L__BB6_2;
	cvta.to.global.u64 	%rd3, %rd2;
	cvta.to.global.u64 	%rd4, %rd1;
	mul.wide.s32 	%rd5, %r2, 4;
	add.s64 	%rd6, %rd4, %rd5;
	and.b32  	%r6, %r1, 31;
	ld.global.f32 	%f1, [%rd6];
	mov.b32 	%r7, %f1;
	shfl.sync.up.b32	%r8|%p2, %r7, 1, 0, -1;
	mov.b32 	%f2, %r8;
	setp.eq.s32 	%p3, %r6, 0;
	add.f32 	%f3, %f1, %f2;
	selp.f32 	%f4, %f1, %f3, %p3;
	mov.b32 	%r9, %f4;
	shfl.sync.up.b32	%r10|%p4, %r9, 2, 0, -1;
	mov.b32 	%f5, %r10;
	setp.lt.u32 	%p5, %r6, 2;
	add.f32 	%f6, %f4, %f5;
	selp.f32 	%f7, %f4, %f6, %p5;
	mov.b32 	%r11, %f7;
	shfl.sync.up.b32	%r12|%p6, %r11, 4, 0, -1;
	mov.b32 	%f8, %r12;
	setp.lt.u32 	%p7, %r6, 4;
	add.f32 	%f9, %f7, %f8;
	selp.f32 	%f10, %f7, %f9, %p7;
	mov.b32 	%r13, %f10;
	shfl.sync.up.b32	%r14|%p8, %r13, 8, 0, -1;
	mov.b32 	%f11, %r14;
	setp.lt.u32 	%p9, %r6, 8;
	add.f32 	%f12, %f10, %f11;
	selp.f32 	%f13, %f10, %f12, %p9;
	mov.b32 	%r15, %f13;
	shfl.sync.up.b32	%r16|%p10, %r15, 16, 0, -1;
	mov.b32 	%f14, %r16;
	setp.lt.u32 	%p11, %r6, 16;
	add.f32 	%f15, %f13, %f14;
	selp.f32 	%f16, %f13, %f15, %p11;
	add.s64 	%rd7, %rd3, %rd5;
	st.global.f32 	[%rd7], %f16;
$L__BB6_2:
	ret;

}
	// .globl	_Z14warp_broadcastPfS_
.visible .entry _Z14warp_broadcastPfS_(
	.param .u64 .ptr .align 1 _Z14warp_broadcastPfS__param_0,
	.param .u64 .ptr .align 1 _Z14warp_broadcastPfS__param_1
)
{
	.reg .pred 	%p<2>;
	.reg .b32 	%r<4>;
	.reg .b64 	%rd<8>;

	ld.param.u64 	%rd1, [_Z14warp_broadcastPfS__param_0];
	ld.param.u64 	%rd2, [_Z14warp_broadcastPfS__param_1];
	cvta.to.global.u64 	%rd3, %rd2;
	cvta.to.global.u64 	%rd4, %rd1;
	mov.u32 	%r1, %tid.x;
	mul.wide.u32 	%rd5, %r1, 4;
	add.s64 	%rd6, %rd4, %rd5;
	ld.global.u32 	%r2, [%rd6];
	shfl.sync.idx.b32	%r3|%p1, %r2, 0, 31, -1;
	add.s64 	%rd7, %rd3, %rd5;
	st.global.u32 	[%rd7], %r3;
	ret;

}
	// .globl	_Z16match_operationsPiPj
.visible .entry _Z16match_operationsPiPj(
	.param .u64 .ptr .align 1 _Z16match_operationsPiPj_param_0,
	.param .u64 .ptr .align 1 _Z16match_operationsPiPj_param_1
)
{
	.reg .b32 	%r<4>;
	.reg .b64 	%rd<8>;

	ld.param.u64 	%rd1, [_Z16match_operationsPiPj_param_0];
	ld.param.u64 	%rd2, [_Z16match_operationsPiPj_param_1];
	cvta.to.global.u64 	%rd3, %rd2;
	cvta.to.global.u64 	%rd4, %rd1;
	mov.u32 	%r1, %tid.x;
	mul.wide.u32 	%rd5, %r1, 4;
	add.s64 	%rd6, %rd4, %rd5;
	ld.global.u32 	%r2, [%rd6];
	match.any.sync.b32 	%r3, %r2, -1;
	add.s64 	%rd7, %rd3, %rd5;
	st.global.u32 	[%rd7], %r3;
	ret;

}


// ===== COMPILED SASS (sm_100) =====

	.target	sm_100

	.elftype	@"ET_EXEC"


//--------------------- .note.nv.tkinfo           --------------------------
	.section	.note.nv.tkinfo,"",@"SHT_NOTE"
	.sectionflags	@"SHF_NOTE_NV_TKINFO"
	.tkinfo
        /*0018*/ 	.word	0x00000002
        /*0030*/ 	.string	""
        /*0030*/ 	.string	"ptxas"
        /*0030*/ 	.string	"Cuda compilation tools, release 13.0, V13.0.88"
        /*0030*/ 	.string	"Build cuda_13.0.r13.0/compiler.36424714_0"
        /*0030*/ 	.string	"-arch sm_100 -m 64 "



//--------------------- .note.nv.cuinfo           --------------------------
	.section	.note.nv.cuinfo,"",@"SHT_NOTE"
	.sectionflags	@"SHF_NOTE_NV_CUINFO"
        /*0018*/ 	.short	0x0002
        /*001a*/ 	.short	0x0064
        /*001c*/ 	.short	0x0082
	.zero		2


//--------------------- .nv.info                  --------------------------
	.section	.nv.info,"",@"SHT_CUDA_INFO"
	.align	4


	//----- nvinfo : EIATTR_REGCOUNT
	.align		4
        /*0000*/ 	.byte	0x04, 0x2f
        /*0002*/ 	.short	(.L_1 - .L_0)
	.align		4
.L_0:
        /*0004*/ 	.word	index@(_Z13basic_shufflePfS_)
        /*0008*/ 	.word	0x0000000c


	//----- nvinfo : EIATTR_FRAME_SIZE
	.align		4
.L_1:
        /*000c*/ 	.byte	0x04, 0x11
        /*000e*/ 	.short	(.L_3 - .L_2)
	.align		4
.L_2:
        /*0010*/ 	.word	index@(_Z13basic_shufflePfS_)
        /*0014*/ 	.word	0x00000000


	//----- nvinfo : EIATTR_REGCOUNT
	.align		4
.L_3:
        /*0018*/ 	.byte	0x04, 0x2f
        /*001a*/ 	.short	(.L_5 - .L_4)
	.align		4
.L_4:
        /*001c*/ 	.word	index@(_Z18shuffle_up_examplePfS_)
        /*0020*/ 	.word	0x0000000c


	//----- nvinfo : EIATTR_FRAME_SIZE
	.align		4
.L_5:
        /*0024*/ 	.byte	0x04, 0x11
        /*0026*/ 	.short	(.L_7 - .L_6)
	.align		4
.L_6:
        /*0028*/ 	.word	index@(_Z18shuffle_up_examplePfS_)
        /*002c*/ 	.word	0x00000000


	//----- nvinfo : EIATTR_REGCOUNT
	.align		4
.L_7:
        /*0030*/ 	.byte	0x04, 0x2f
        /*0032*/ 	.short	(.L_9 - .L_8)
	.align		4
.L_8:
        /*0034*/ 	.word	index@(_Z20shuffle_down_examplePfS_)
        /*0038*/ 	.word	0x0000000c


	//----- nvinfo : EIATTR_FRAME_SIZE
	.align		4
.L_9:
        /*003c*/ 	.byte	0x04, 0x11
        /*003e*/ 	.short	(.L_11 - .L_10)
	.align		4
.L_10:
        /*0040*/ 	.word	index@(_Z20shuffle_down_examplePfS_)
        /*0044*/ 	.word	0x00000000


	//----- nvinfo : EIATTR_REGCOUNT
	.align		4
.L_11:
        /*0048*/ 	.byte	0x04, 0x2f
        /*004a*/ 	.short	(.L_13 - .L_12)
	.align		4
.L_12:
        /*004c*/ 	.word	index@(_Z19shuffle_xor_examplePfS_)
        /*0050*/ 	.word	0x0000000c


	//----- nvinfo : EIATTR_FRAME_SIZE
	.align		4
.L_13:
        /*0054*/ 	.byte	0x04, 0x11
        /*0056*/ 	.short	(.L_15 - .L_14)
	.align		4
.L_14:
        /*0058*/ 	.word	index@(_Z19shuffle_xor_examplePfS_)
        /*005c*/ 	.word	0x00000000


	//----- nvinfo : EIATTR_REGCOUNT
	.align		4
.L_15:
        /*0060*/ 	.byte	0x04, 0x2f
        /*0062*/ 	.short	(.L_17 - .L_16)
	.align		4
.L_16:
        /*0064*/ 	.word	index@(_Z15vote_operationsPiS_S_Pj)
        /*0068*/ 	.word	0x00000012


	//----- nvinfo : EIATTR_FRAME_SIZE
	.align		4
.L_17:
        /*006c*/ 	.byte	0x04, 0x11
        /*006e*/ 	.short	(.L_19 - .L_18)
	.align		4
.L_18:
        /*0070*/ 	.word	index@(_Z15vote_operationsPiS_S_Pj)
        /*0074*/ 	.word	0x00000000


	//----- nvinfo : EIATTR_REGCOUNT
	.align		4
.L_19:
        /*0078*/ 	.byte	0x04, 0x2f
        /*007a*/ 	.short	(.L_21 - .L_20)
	.align		4
.L_20:
        /*007c*/ 	.word	index@(_Z18warp_sum_reductionPfS_i)
        /*0080*/ 	.word	0x0000000c


	//----- nvinfo : EIATTR_FRAME_SIZE
	.align		4
.L_21:
        /*0084*/ 	.byte	0x04, 0x11
        /*0086*/ 	.short	(.L_23 - .L_22)
	.align		4
.L_22:
        /*0088*/ 	.word	index@(_Z18warp_sum_reductionPfS_i)
        /*008c*/ 	.word	0x00000000


	//----- nvinfo : EIATTR_REGCOUNT
	.align		4
.L_23:
        /*0090*/ 	.byte	0x04, 0x2f
        /*0092*/ 	.short	(.L_25 - .L_24)
	.align		4
.L_24:
        /*0094*/ 	.word	index@(_Z15warp_prefix_sumPfS_i)
        /*0098*/ 	.word	0x0000000a


	//----- nvinfo : EIATTR_FRAME_SIZE
	.align		4
.L_25:
        /*009c*/ 	.byte	0x04, 0x11
        /*009e*/ 	.short	(.L_27 - .L_26)
	.align		4
.L_26:
        /*00a0*/ 	.word	index@(_Z15warp_prefix_sumPfS_i)
        /*00a4*/ 	.word	0x00000000


	//----- nvinfo : EIATTR_REGCOUNT
	.align		4
.L_27:
        /*00a8*/ 	.byte	0x04, 0x2f
        /*00aa*/ 	.short	(.L_29 - .L_28)
	.align		4
.L_28:
        /*00ac*/ 	.word	index@(_Z14warp_broadcastPfS_)
        /*00b0*/ 	.word	0x0000000c


	//----- nvinfo : EIATTR_FRAME_SIZE
	.align		4
.L_29:
        /*00b4*/ 	.byte	0x04, 0x11
        /*00b6*/ 	.short	(.L_31 - .L_30)
	.align		4
.L_30:
        /*00b8*/ 	.word	index@(_Z14warp_broadcastPfS_)
        /*00bc*/ 	.word	0x00000000


	//----- nvinfo : EIATTR_REGCOUNT
	.align		4
.L_31:
        /*00c0*/ 	.byte	0x04, 0x2f
        /*00c2*/ 	.short	(.L_33 - .L_32)
	.align		4
.L_32:
        /*00c4*/ 	.word	index@(_Z16match_operationsPiPj)
        /*00c8*/ 	.word	0x0000000c


	//----- nvinfo : EIATTR_FRAME_SIZE
	.align		4
.L_33:
        /*00cc*/ 	.byte	0x04, 0x11
        /*00ce*/ 	.short	(.L_35 - .L_34)
	.align		4
.L_34:
        /*00d0*/ 	.word	index@(_Z16match_operationsPiPj)
        /*00d4*/ 	.word	0x00000000


	//----- nvinfo : EIATTR_MIN_STACK_SIZE
	.align		4
.L_35:
        /*00d8*/ 	.byte	0x04, 0x12
        /*00da*/ 	.short	(.L_37 - .L_36)
	.align		4
.L_36:
        /*00dc*/ 	.word	index@(_Z16match_operationsPiPj)
        /*00e0*/ 	.word	0x00000000


	//----- nvinfo : EIATTR_MIN_STACK_SIZE
	.align		4
.L_37:
        /*00e4*/ 	.byte	0x04, 0x12
        /*00e6*/ 	.short	(.L_39 - .L_38)
	.align		4
.L_38:
        /*00e8*/ 	.word	index@(_Z14warp_broadcastPfS_)
        /*00ec*/ 	.word	0x00000000


	//----- nvinfo : EIATTR_MIN_STACK_SIZE
	.align		4
.L_39:
        /*00f0*/ 	.byte	0x04, 0x12
        /*00f2*/ 	.short	(.L_41 - .L_40)
	.align		4
.L_40:
        /*00f4*/ 	.word	index@(_Z15warp_prefix_sumPfS_i)
        /*00f8*/ 	.word	0x00000000


	//----- nvinfo : EIATTR_MIN_STACK_SIZE
	.align		4
.L_41:
        /*00fc*/ 	.byte	0x04, 0x12
        /*00fe*/ 	.short	(.L_43 - .L_42)
	.align		4
.L_42:
        /*0100*/ 	.word	index@(_Z18warp_sum_reductionPfS_i)
        /*0104*/ 	.word	0x00000000


	//----- nvinfo : EIATTR_MIN_STACK_SIZE
	.align		4
.L_43:
        /*0108*/ 	.byte	0x04, 0x12
        /*010a*/ 	.short	(.L_45 - .L_44)
	.align		4
.L_44:
        /*010c*/ 	.word	index@(_Z15vote_operationsPiS_S_Pj)
        /*0110*/ 	.word	0x00000000


	//----- nvinfo : EIATTR_MIN_STACK_SIZE
	.align		4
.L_45:
        /*0114*/ 	.byte	0x04, 0x12
        /*0116*/ 	.short	(.L_47 - .L_46)
	.align		4
.L_46:
        /*0118*/ 	.word	index@(_Z19shuffle_xor_examplePfS_)
        /*011c*/ 	.word	0x00000000


	//----- nvinfo : EIATTR_MIN_STACK_SIZE
	.align		4
.L_47:
        /*0120*/ 	.byte	0x04, 0x12
        /*0122*/ 	.short	(.L_49 - .L_48)
	.align		4
.L_48:
        /*0124*/ 	.word	index@(_Z20shuffle_down_examplePfS_)
        /*0128*/ 	.word	0x00000000


	//----- nvinfo : EIATTR_MIN_STACK_SIZE
	.align		4
.L_49:
        /*012c*/ 	.byte	0x04, 0x12
        /*012e*/ 	.short	(.L_51 - .L_50)
	.align		4
.L_50:
        /*0130*/ 	.word	index@(_Z18shuffle_up_examplePfS_)
        /*0134*/ 	.word	0x00000000


	//----- nvinfo : EIATTR_MIN_STACK_SIZE
	.align		4
.L_51:
        /*0138*/ 	.byte	0x04, 0x12
        /*013a*/ 	.short	(.L_53 - .L_52)
	.align		4
.L_52:
        /*013c*/ 	.word	index@(_Z13basic_shufflePfS_)
        /*0140*/ 	.word	0x00000000
.L_53:


//--------------------- .nv.compat                --------------------------
	.section	.nv.compat,"",@"SHT_CUDA_COMPAT_INFO"
	.align	4
        /*0000*/ 	.byte	0x02, 0x09, 0x00, 0x00, 0x02, 0x02, 0x01, 0x00, 0x02, 0x05, 0x05, 0x00, 0x03, 0x07, 0x01, 0x01
        /*0010*/ 	.byte	0x02, 0x03, 0x00, 0x00, 0x02, 0x06, 0x01, 0x00, 0x04, 0x0b, 0x08, 0x00, 0x09, 0x00, 0x00, 0x00
        /*0020*/ 	.byte	0x00, 0x00, 0x00, 0x00


//--------------------- .nv.info._Z16match_operationsPiPj --------------------------
	.section	.nv.info._Z16match_operationsPiPj,"",@"SHT_CUDA_INFO"
	.sectionflags	@""
	.align	4


	//----- nvinfo : EIATTR_CUDA_API_VERSION
	.align		4
        /*0000*/ 	.byte	0x04, 0x37
        /*0002*/ 	.short	(.L_55 - .L_54)
.L_54:
        /*0004*/ 	.word	0x00000082


	//----- nvinfo : EIATTR_KPARAM_INFO
	.align		4
.L_55:
        /*0008*/ 	.byte	0x04, 0x17
        /*000a*/ 	.short	(.L_57 - .L_56)
.L_56:
        /*000c*/ 	.word	0x00000000
        /*0010*/ 	.short	0x0001
        /*0012*/ 	.short	0x0008
        /*0014*/ 	.byte	0x00, 0xf5, 0x21, 0x00


	//----- nvinfo : EIATTR_KPARAM_INFO
	.align		4
.L_57:
        /*0018*/ 	.byte	0x04, 0x17
        /*001a*/ 	.short	(.L_59 - .L_58)
.L_58:
        /*001c*/ 	.word	0x00000000
        /*0020*/ 	.short	0x0000
        /*0022*/ 	.short	0x0000
        /*0024*/ 	.byte	0x00, 0xf5, 0x21, 0x00


	//----- nvinfo : EIATTR_SPARSE_MMA_MASK
	.align		4
.L_59:
        /*0028*/ 	.byte	0x03, 0x50
        /*002a*/ 	.short	0x0000


	//----- nvinfo : EIATTR_MAXREG_COUNT
	.align		4
        /*002c*/ 	.byte	0x03, 0x1b
        /*002e*/ 	.short	0x00ff


	//----- nvinfo : EIATTR_MERCURY_ISA_VERSION
	.align		4
        /*0030*/ 	.byte	0x03, 0x5f
        /*0032*/ 	.short	0x0101


	//----- nvinfo : EIATTR_COOP_GROUP_MASK_REGIDS
	.align		4
        /*0034*/ 	.byte	0x04, 0x29
        /*0036*/ 	.short	(.L_61 - .L_60)


	//   ....[0]....
.L_60:
        /*0038*/ 	.word	0xffffffff


	//----- nvinfo : EIATTR_COOP_GROUP_INSTR_OFFSETS
	.align		4
.L_61:
        /*003c*/ 	.byte	0x04, 0x28
        /*003e*/ 	.short	(.L_63 - .L_62)


	//   ....[0]....
.L_62:
        /*0040*/ 	.word	0x00000080


	//----- nvinfo : EIATTR_VRC_CTA_INIT_COUNT
	.align		4
.L_63:
        /*0044*/ 	.byte	0x02, 0x4a
	.zero		1
	.zero		1


	//----- nvinfo : EIATTR_EXIT_INSTR_OFFSETS
	.align		4
        /*0048*/ 	.byte	0x04, 0x1c
        /*004a*/ 	.short	(.L_65 - .L_64)


	//   ....[0]....
.L_64:
        /*004c*/ 	.word	0x000000a0


	//----- nvinfo : EIATTR_CBANK_PARAM_SIZE
	.align		4
.L_65:
        /*0050*/ 	.byte	0x03, 0x19
        /*0052*/ 	.short	0x0010


	//----- nvinfo : EIATTR_PARAM_CBANK
	.align		4
        /*0054*/ 	.byte	0x04, 0x0a
        /*0056*/ 	.short	(.L_67 - .L_66)
	.align		4
.L_66:
        /*0058*/ 	.word	index@(.nv.constant0._Z16match_operationsPiPj)
        /*005c*/ 	.short	0x0380
        /*005e*/ 	.short	0x0010


	//----- nvinfo : EIATTR_SW_WAR
	.align		4
.L_67:
        /*0060*/ 	.byte	0x04, 0x36
        /*0062*/ 	.short	(.L_69 - .L_68)
.L_68:
        /*0064*/ 	.word	0x00000008
.L_69:


//--------------------- .nv.info._Z14warp_broadcastPfS_ --------------------------
	.section	.nv.info._Z14warp_broadcastPfS_,"",@"SHT_CUDA_INFO"
	.sectionflags	@""
	.align	4


	//----- nvinfo : EIATTR_CUDA_API_VERSION
	.align		4
        /*0000*/ 	.byte	0x04, 0x37
        /*0002*/ 	.short	(.L_71 - .L_70)
.L_70:
        /*0004*/ 	.word	0x00000082


	//----- nvinfo : EIATTR_KPARAM_INFO
	.align		4
.L_71:
        /*0008*/ 	.byte	0x04, 0x17
        /*000a*/ 	.short	(.L_73 - .L_72)
.L_72:
        /*000c*/ 	.word	0x00000000
        /*0010*/ 	.short	0x0001
        /*0012*/ 	.short	0x0008
        /*0014*/ 	.byte	0x00, 0xf5, 0x21, 0x00


	//----- nvinfo : EIATTR_KPARAM_INFO
	.align		4
.L_73:
        /*0018*/ 	.byte	0x04, 0x17
        /*001a*/ 	.short	(.L_75 - .L_74)
.L_74:
        /*001c*/ 	.word	0x00000000
        /*0020*/ 	.short	0x0000
        /*0022*/ 	.short	0x0000
        /*0024*/ 	.byte	0x00, 0xf5, 0x21, 0x00


	//----- nvinfo : EIATTR_SPARSE_MMA_MASK
	.align		4
.L_75:
        /*0028*/ 	.byte	0x03, 0x50
        /*002a*/ 	.short	0x0000


	//----- nvinfo : EIATTR_MAXREG_COUNT
	.align		4
        /*002c*/ 	.byte	0x03, 0x1b
        /*002e*/ 	.short	0x00ff


	//----- nvinfo : EIATTR_MERCURY_ISA_VERSION
	.align		4
        /*0030*/ 	.byte	0x03, 0x5f
        /*0032*/ 	.short	0x0101


	//----- nvinfo : EIATTR_COOP_GROUP_MASK_REGIDS
	.align		4
        /*0034*/ 	.byte	0x04, 0x29
        /*0036*/ 	.short	(.L_77 - .L_76)


	//   ....[0]....
.L_76:
        /*0038*/ 	.word	0xffffffff


	//----- nvinfo : EIATTR_COOP_GROUP_INSTR_OFFSETS
	.align		4
.L_77:
        /*003c*/ 	.byte	0x04, 0x28
        /*003e*/ 	.short	(.L_79 - .L_78)


	//   ....[0]....
.L_78:
        /*0040*/ 	.word	0x00000080


	//----- nvinfo : EIATTR_VRC_CTA_INIT_COUNT
	.align		4
.L_79:
        /*0044*/ 	.byte	0x02, 0x4a
	.zero		1
	.zero		1


	//----- nvinfo : EIATTR_EXIT_INSTR_OFFSETS
	.align		4
        /*0048*/ 	.byte	0x04, 0x1c
        /*004a*/ 	.short	(.L_81 - .L_80)


	//   ....[0]....
.L_80:
        /*004c*/ 	.word	0x000000a0


	//----- nvinfo : EIATTR_CBANK_PARAM_SIZE
	.align		4
.L_81:
        /*0050*/ 	.byte	0x03, 0x19
        /*0052*/ 	.short	0x0010


	//----- nvinfo : EIATTR_PARAM_CBANK
	.align		4
        /*0054*/ 	.byte	0x04, 0x0a
        /*0056*/ 	.short	(.L_83 - .L_82)
	.align		4
.L_82:
        /*0058*/ 	.word	index@(.nv.constant0._Z14warp_broadcastPfS_)
        /*005c*/ 	.short	0x0380
        /*005e*/ 	.short	0x0010


	//----- nvinfo : EIATTR_SW_WAR
	.align		4
.L_83:
        /*0060*/ 	.byte	0x04, 0x36
        /*0062*/ 	.short	(.L_85 - .L_84)
.L_84:
        /*0064*/ 	.word	0x00000008
.L_85:


//--------------------- .nv.info._Z15warp_prefix_sumPfS_i --------------------------
	.section	.nv.info._Z15warp_prefix_sumPfS_i,"",@"SHT_CUDA_INFO"
	.sectionflags	@""
	.align	4


	//----- nvinfo : EIATTR_CUDA_API_VERSION
	.align		4
        /*0000*/ 	.byte	0x04, 0x37
        /*0002*/ 	.short	(.L_87 - .L_86)
.L_86:
        /*0004*/ 	.word	0x00000082


	//----- nvinfo : EIATTR_KPARAM_INFO
	.align		4
.L_87:
        /*0008*/ 	.byte	0x04, 0x17
        /*000a*/ 	.short	(.L_89 - .L_88)
.L_88:
        /*000c*/ 	.word	0x00000000
        /*0010*/ 	.short	0x0002
        /*0012*/ 	.short	0x0010
        /*0014*/ 	.byte	0x00, 0xf0, 0x11, 0x00


	//----- nvinfo : EIATTR_KPARAM_INFO
	.align		4
.L_89:
        /*0018*/ 	.byte	0x04, 0x17
        /*001a*/ 	.short	(.L_91 - .L_90)
.L_90:
        /*001c*/ 	.word	0x00000000
        /*0020*/ 	.short	0x0001
        /*0022*/ 	.short	0x0008
        /*0024*/ 	.byte	0x00, 0xf5, 0x21, 0x00


	//----- nvinfo : EIATTR_KPARAM_INFO
	.align		4
.L_91:
        /*0028*/ 	.byte	0x04, 0x17
        /*002a*/ 	.short	(.L_93 - .L_92)
.L_92:
        /*002c*/ 	.word	0x00000000
        /*0030*/ 	.short	0x0000
        /*0032*/ 	.short	0x0000
        /*0034*/ 	.byte	0x00, 0xf5, 0x21, 0x00


	//----- nvinfo : EIATTR_SPARSE_MMA_MASK
	.align		4
.L_93:
        /*0038*/ 	.byte	0x03, 0x50
        /*003a*/ 	.short	0x0000


	//----- nvinfo : EIATTR_MAXREG_COUNT
	.align		4
        /*003c*/ 	.byte	0x03, 0x1b
        /*003e*/ 	.short	0x00ff


	//----- nvinfo : EIATTR_MERCURY_ISA_VERSION
	.align		4
        /*0040*/ 	.byte	0x03, 0x5f
        /*0042*/ 	.short	0x0101


	//----- nvinfo : EIATTR_COOP_GROUP_MASK_REGIDS
	.align		4
        /*0044*/ 	.byte	0x04, 0x29
        /*0046*/ 	.short	(.L_95 - .L_94)


	//   ....[0]....
.L_94:
        /*0048*/ 	.word	0xffffffff


	//   ....[1]....
        /*004c*/ 	.word	0xffffffff


	//   ....[2]....
        /*0050*/ 	.word	0xffffffff


	//   ....[3]....
        /*0054*/ 	.word	0xffffffff


	//   ....[4]....
        /*0058*/ 	.word	0xffffffff


	//----- nvinfo : EIATTR_COOP_GROUP_INSTR_OFFSETS
	.align		4
.L_95:
        /*005c*/ 	.byte	0x04, 0x28
        /*005e*/ 	.short	(.L_97 - .L_96)


	//   ....[0]....
.L_96:
        /*0060*/ 	.word	0x000000f0


	//   ....[1]....
        /*0064*/ 	.word	0x00000120


	//   ....[2]....
        /*0068*/ 	.word	0x00000150


	//   ....[3]....
        /*006c*/ 	.word	0x00000180


	//   ....[4]....
        /*0070*/ 	.word	0x000001b0


	//----- nvinfo : EIATTR_VRC_CTA_INIT_COUNT
	.align		4
.L_97:
        /*0074*/ 	.byte	0x02, 0x4a
	.zero		1
	.zero		1


	//----- nvinfo : EIATTR_EXIT_INSTR_OFFSETS
	.align		4
        /*0078*/ 	.byte	0x04, 0x1c
        /*007a*/ 	.short	(.L_99 - .L_98)


	//   ....[0]....
.L_98:
        /*007c*/ 	.word	0x00000070


	//   ....[1]....
        /*0080*/ 	.word	0x000001e0


	//----- nvinfo : EIATTR_CBANK_PARAM_SIZE
	.align		4
.L_99:
        /*0084*/ 	.byte	0x03, 0x19
        /*0086*/ 	.short	0x0014


	//----- nvinfo : EIATTR_PARAM_CBANK
	.align		4
        /*0088*/ 	.byte	0x04, 0x0a
        /*008a*/ 	.short	(.L_101 - .L_100)
	.align		4
.L_100:
        /*008c*/ 	.word	index@(.nv.constant0._Z15warp_prefix_sumPfS_i)
        /*0090*/ 	.short	0x0380
        /*0092*/ 	.short	0x0014


	//----- nvinfo : EIATTR_SW_WAR
	.align		4
.L_101:
        /*0094*/ 	.byte	0x04, 0x36
        /*0096*/ 	.short	(.L_103 - .L_102)
.L_102:
        /*0098*/ 	.word	0x00000008
.L_103:


//--------------------- .nv.info._Z18warp_sum_reductionPfS_i --------------------------
	.section	.nv.info._Z18warp_sum_reductionPfS_i,"",@"SHT_CUDA_INFO"
	.sectionflags	@""
	.align	4


	//----- nvinfo : EIATTR_CUDA_API_VERSION
	.align		4
        /*0000*/ 	.byte	0x04, 0x37
        /*0002*/ 	.short	(.L_105 - .L_104)
.L_104:
        /*0004*/ 	.word	0x00000082


	//----- nvinfo : EIATTR_KPARAM_INFO
	.align		4
.L_105:
        /*0008*/ 	.byte	0x04, 0x17
        /*000a*/ 	.short	(.L_107 - .L_106)
.L_106:
        /*000c*/ 	.word	0x00000000
        /*0010*/ 	.short	0x0002
        /*0012*/ 	.short	0x0010
        /*0014*/ 	.byte	0x00, 0xf0, 0x11, 0x00


	//----- nvinfo : EIATTR_KPARAM_INFO
	.align		4
.L_107:
        /*0018*/ 	.byte	0x04, 0x17
        /*001a*/ 	.short	(.L_109 - .L_108)
.L_108:
        /*001c*/ 	.word	0x00000000
        /*0020*/ 	.short	0x0001
        /*0022*/ 	.short	0x0008
        /*0024*/ 	.byte	0x00, 0xf5, 0x21, 0x00


	//----- nvinfo : EIATTR_KPARAM_INFO
	.align		4
.L_109:
        /*0028*/ 	.byte	0x04, 0x17
        /*002a*/ 	.short	(.L_111 - .L_110)
.L_110:
        /*002c*/ 	.word	0x00000000
        /*0030*/ 	.short	0x0000
        /*0032*/ 	.short	0x0000
        /*0034*/ 	.byte	0x00, 0xf5, 0x21, 0x00


	//----- nvinfo : EIATTR_SPARSE_MMA_MASK
	.align		4
.L_111:
        /*0038*/ 	.byte	0x03, 0x50
        /*003a*/ 	.short	0x0000


	//----- nvinfo : EIATTR_MAXREG_COUNT
	.align		4
        /*003c*/ 	.byte	0x03, 0x1b
        /*003e*/ 	.short	0x00ff


	//----- nvinfo : EIATTR_MERCURY_ISA_VERSION
	.align		4
        /*0040*/ 	.byte	0x03, 0x5f
        /*0042*/ 	.short	0x0101


	//----- nvinfo : EIATTR_COOP_GROUP_MASK_REGIDS
	.align		4
        /*0044*/ 	.byte	0x04, 0x29
        /*0046*/ 	.short	(.L_113 - .L_112)


	//   ....[0]....
.L_112:
        /*0048*/ 	.word	0xffffffff


	//   ....[1]....
        /*004c*/ 	.word	0xffffffff


	//   ....[2]....
        /*0050*/ 	.word	0xffffffff


	//   ....[3]....
        /*0054*/ 	.word	0xffffffff


	//   ....[4]....
        /*0058*/ 	.word	0xffffffff


	//----- nvinfo : EIATTR_COOP_GROUP_INSTR_OFFSETS
	.align		4
.L_113:
        /*005c*/ 	.byte	0x04, 0x28
        /*005e*/ 	.short	(.L_115 - .L_114)


	//   ....[0]....
.L_114:
        /*0060*/ 	.word	0x000000f0


	//   ....[1]....
        /*0064*/ 	.word	0x00000120


	//   ....[2]....
        /*0068*/ 	.word	0x00000140


	//   ....[3]....
        /*006c*/ 	.word	0x00000160


	//   ....[4]....
        /*0070*/ 	.word	0x00000180


	//----- nvinfo : EIATTR_VRC_CTA_INIT_COUNT
	.align		4
.L_115:
        /*0074*/ 	.byte	0x02, 0x4a
	.zero		1
	.zero		1


	//----- nvinfo : EIATTR_EXIT_INSTR_OFFSETS
	.align		4
        /*0078*/ 	.byte	0x04, 0x1c
        /*007a*/ 	.short	(.L_117 - .L_116)


	//   ....[0]....
.L_116:
        /*007c*/ 	.word	0x00000190


	//   ....[1]....
        /*0080*/ 	.word	0x00000210


	//----- nvinfo : EIATTR_CRS_STACK_SIZE
	.align		4
.L_117:
        /*0084*/ 	.byte	0x04, 0x1e
        /*0086*/ 	.short	(.L_119 - .L_118)
.L_118:
        /*0088*/ 	.word	0x00000000


	//----- nvinfo : EIATTR_CBANK_PARAM_SIZE
	.align		4
.L_119:
        /*008c*/ 	.byte	0x03, 0x19
        /*008e*/ 	.short	0x0014


	//----- nvinfo : EIATTR_PARAM_CBANK
	.align		4
        /*0090*/ 	.byte	0x04, 0x0a
        /*0092*/ 	.short	(.L_121 - .L_120)
	.align		4
.L_120:
        /*0094*/ 	.word	index@(.nv.constant0._Z18warp_sum_reductionPfS_i)
        /*0098*/ 	.short	0x0380
        /*009a*/ 	.short	0x0014


	//----- nvinfo : EIATTR_SW_WAR
	.align		4
.L_121:
        /*009c*/ 	.byte	0x04, 0x36
        /*009e*/ 	.short	(.L_123 - .L_122)
.L_122:
        /*00a0*/ 	.word	0x00000008
.L_123:


//--------------------- .nv.info._Z15vote_operationsPiS_S_Pj --------------------------
	.section	.nv.info._Z15vote_operationsPiS_S_Pj,"",@"SHT_CUDA_INFO"
	.sectionflags	@""
	.align	4


	//----- nvinfo : EIATTR_CUDA_API_VERSION
	.align		4
        /*0000*/ 	.byte	0x04, 0x37
        /*0002*/ 	.short	(.L_125 - .L_124)
.L_124:
        /*0004*/ 	.word	0x00000082


	//----- nvinfo : EIATTR_KPARAM_INFO
	.align		4
.L_125:
        /*0008*/ 	.byte	0x04, 0x17
        /*000a*/ 	.short	(.L_127 - .L_126)
.L_126:
        /*000c*/ 	.word	0x00000000
        /*0010*/ 	.short	0x0003
        /*0012*/ 	.short	0x0018
        /*0014*/ 	.byte	0x00, 0xf5, 0x21, 0x00


	//----- nvinfo : EIATTR_KPARAM_INFO
	.align		4
.L_127:
        /*0018*/ 	.byte	0x04, 0x17
        /*001a*/ 	.short	(.L_129 - .L_128)
.L_128:
        /*001c*/ 	.word	0x00000000
        /*0020*/ 	.short	0x0002
        /*0022*/ 	.short	0x0010
        /*0024*/ 	.byte	0x00, 0xf5, 0x21, 0x00


	//----- nvinfo : EIATTR_KPARAM_INFO
	.align		4
.L_129:
        /*0028*/ 	.byte	0x04, 0x17
        /*002a*/ 	.short	(.L_131 - .L_130)
.L_130:
        /*002c*/ 	.word	0x00000000
        /*0030*/ 	.short	0x0001
        /*0032*/ 	.short	0x0008
        /*0034*/ 	.byte	0x00, 0xf5, 0x21, 0x00


	//----- nvinfo : EIATTR_KPARAM_INFO
	.align		4
.L_131:
        /*0038*/ 	.byte	0x04, 0x17
        /*003a*/ 	.short	(.L_133 - .L_132)
.L_132:
        /*003c*/ 	.word	0x00000000
        /*0040*/ 	.short	0x0000
        /*0042*/ 	.short	0x0000
        /*0044*/ 	.byte	0x00, 0xf5, 0x21, 0x00


	//----- nvinfo : EIATTR_SPARSE_MMA_MASK
	.align		4
.L_133:
        /*0048*/ 	.byte	0x03, 0x50
        /*004a*/ 	.short	0x0000


	//----- nvinfo : EIATTR_MAXREG_COUNT
	.align		4
        /*004c*/ 	.byte	0x03, 0x1b
        /*004e*/ 	.short	0x00ff


	//----- nvinfo : EIATTR_MERCURY_ISA_VERSION
	.align		4
        /*0050*/ 	.byte	0x03, 0x5f
        /*0052*/ 	.short	0x0101


	//----- nvinfo : EIATTR_COOP_GROUP_MASK_REGIDS
	.align		4
        /*0054*/ 	.byte	0x04, 0x29
        /*0056*/ 	.short	(.L_135 - .L_134)


	//   ....[0]....
.L_134:
        /*0058*/ 	.word	0xffffffff


	//   ....[1]....
        /*005c*/ 	.word	0xffffffff


	//   ....[2]....
        /*0060*/ 	.word	0xffffffff


	//----- nvinfo : EIATTR_COOP_GROUP_INSTR_OFFSETS
	.align		4
.L_135:
        /*0064*/ 	.byte	0x04, 0x28
        /*0066*/ 	.short	(.L_137 - .L_136)


	//   ....[0]....
.L_136:
        /*0068*/ 	.word	0x00000080


	//   ....[1]....
        /*006c*/ 	.word	0x00000090


	//   ....[2]....
        /*0070*/ 	.word	0x000000a0


	//----- nvinfo : EIATTR_VRC_CTA_INIT_COUNT
	.align		4
.L_137:
        /*0074*/ 	.byte	0x02, 0x4a
	.zero		1
	.zero		1


	//----- nvinfo : EIATTR_EXIT_INSTR_OFFSETS
	.align		4
        /*0078*/ 	.byte	0x04, 0x1c
        /*007a*/ 	.short	(.L_139 - .L_138)


	//   ....[0]....
.L_138:
        /*007c*/ 	.word	0x000000b0


	//   ....[1]....
        /*0080*/ 	.word	0x000001c0


	//----- nvinfo : EIATTR_CBANK_PARAM_SIZE
	.align		4
.L_139:
        /*0084*/ 	.byte	0x03, 0x19
        /*0086*/ 	.short	0x0020


	//----- nvinfo : EIATTR_PARAM_CBANK
	.align		4
        /*0088*/ 	.byte	0x04, 0x0a
        /*008a*/ 	.short	(.L_141 - .L_140)
	.align		4
.L_140:
        /*008c*/ 	.word	index@(.nv.constant0._Z15vote_operationsPiS_S_Pj)
        /*0090*/ 	.short	0x0380
        /*0092*/ 	.short	0x0020


	//----- nvinfo : EIATTR_SW_WAR
	.align		4
.L_141:
        /*0094*/ 	.byte	0x04, 0x36
        /*0096*/ 	.short	(.L_143 - .L_142)
.L_142:
        /*0098*/ 	.word	0x00000008
.L_143:


//--------------------- .nv.info._Z19shuffle_xor_examplePfS_ --------------------------
	.section	.nv.info._Z19shuffle_xor_examplePfS_,"",@"SHT_CUDA_INFO"
	.sectionflags	@""
	.align	4


	//----- nvinfo : EIATTR_CUDA_API_VERSION
	.align		4
        /*0000*/ 	.byte	0x04, 0x37
        /*0002*/ 	.short	(.L_145 - .L_144)
.L_144:
        /*0004*/ 	.word	0x00000082


	//----- nvinfo : EIATTR_KPARAM_INFO
	.align		4
.L_145:
        /*0008*/ 	.byte	0x04, 0x17
        /*000a*/ 	.short	(.L_147 - .L_146)
.L_146:
        /*000c*/ 	.word	0x00000000
        /*0010*/ 	.short	0x0001
        /*0012*/ 	.short	0x0008
        /*0014*/ 	.byte	0x00, 0xf5, 0x21, 0x00


	//----- nvinfo : EIATTR_KPARAM_INFO
	.align		4
.L_147:
        /*0018*/ 	.byte	0x04, 0x17
        /*001a*/ 	.short	(.L_149 - .L_148)
.L_148:
        /*001c*/ 	.word	0x00000000
        /*0020*/ 	.short	0x0000
        /*0022*/ 	.short	0x0000
        /*0024*/ 	.byte	0x00, 0xf5, 0x21, 0x00


	//----- nvinfo : EIATTR_SPARSE_MMA_MASK
	.align		4
.L_149:
        /*0028*/ 	.byte	0x03, 0x50
        /*002a*/ 	.short	0x0000


	//----- nvinfo : EIATTR_MAXREG_COUNT
	.align		4
        /*002c*/ 	.byte	0x03, 0x1b
        /*002e*/ 	.short	0x00ff


	//----- nvinfo : EIATTR_MERCURY_ISA_VERSION
	.align		4
        /*0030*/ 	.byte	0x03, 0x5f
        /*0032*/ 	.short	0x0101


	//----- nvinfo : EIATTR_COOP_GROUP_MASK_REGIDS
	.align		4
        /*0034*/ 	.byte	0x04, 0x29
        /*0036*/ 	.short	(.L_151 - .L_150)


	//   ....[0]....
.L_150:
        /*0038*/ 	.word	0xffffffff


	//----- nvinfo : EIATTR_COOP_GROUP_INSTR_OFFSETS
	.align		4
.L_151:
        /*003c*/ 	.byte	0x04, 0x28
        /*003e*/ 	.short	(.L_153 - .L_152)


	//   ....[0]....
.L_152:
        /*0040*/ 	.word	0x00000080


	//----- nvinfo : EIATTR_VRC_CTA_INIT_COUNT
	.align		4
.L_153:
        /*0044*/ 	.byte	0x02, 0x4a
	.zero		1
	.zero		1


	//----- nvinfo : EIATTR_EXIT_INSTR_OFFSETS
	.align		4
        /*0048*/ 	.byte	0x04, 0x1c
        /*004a*/ 	.short	(.L_155 - .L_154)


	//   ....[0]....
.L_154:
        /*004c*/ 	.word	0x000000a0


	//----- nvinfo : EIATTR_CBANK_PARAM_SIZE
	.align		4
.L_155:
        /*0050*/ 	.byte	0x03, 0x19
        /*0052*/ 	.short	0x0010


	//----- nvinfo : EIATTR_PARAM_CBANK
	.align		4
        /*0054*/ 	.byte	0x04, 0x0a
        /*0056*/ 	.short	(.L_157 - .L_156)
	.align		4
.L_156:
        /*0058*/ 	.word	index@(.nv.constant0._Z19shuffle_xor_examplePfS_)
        /*005c*/ 	.short	0x0380
        /*005e*/ 	.short	0x0010


	//----- nvinfo : EIATTR_SW_WAR
	.align		4
.L_157:
        /*0060*/ 	.byte	0x04, 0x36
        /*0062*/ 	.short	(.L_159 - .L_158)
.L_158:
        /*0064*/ 	.word	0x00000008
.L_159:


//--------------------- .nv.info._Z20shuffle_down_examplePfS_ --------------------------
	.section	.nv.info._Z20shuffle_down_examplePfS_,"",@"SHT_CUDA_INFO"
	.sectionflags	@""
	.align	4


	//----- nvinfo : EIATTR_CUDA_API_VERSION
	.align		4
        /*0000*/ 	.byte	0x04, 0x37
        /*0002*/ 	.short	(.L_161 - .L_160)
.L_160:
        /*0004*/ 	.word	0x00000082


	//----- nvinfo : EIATTR_KPARAM_INFO
	.align		4
.L_161:
        /*0008*/ 	.byte	0x04, 0x17
        /*000a*/ 	.short	(.L_163 - .L_162)
.L_162:
        /*000c*/ 	.word	0x00000000
        /*0010*/ 	.short	0x0001
        /*0012*/ 	.short	0x0008
        /*0014*/ 	.byte	0x00, 0xf5, 0x21, 0x00


	//----- nvinfo : EIATTR_KPARAM_INFO
	.align		4
.L_163:
        /*0018*/ 	.byte	0x04, 0x17
        /*001a*/ 	.short	(.L_165 - .L_164)
.L_164:
        /*001c*/ 	.word	0x00000000
        /*0020*/ 	.short	0x0000
        /*0022*/ 	.short	0x0000
        /*0024*/ 	.byte	0x00, 0xf5, 0x21, 0x00


	//----- nvinfo : EIATTR_SPARSE_MMA_MASK
	.align		4
.L_165:
        /*0028*/ 	.byte	0x03, 0x50
        /*002a*/ 	.short	0x0000


	//----- nvinfo : EIATTR_MAXREG_COUNT
	.align		4
        /*002c*/ 	.byte	0x03, 0x1b
        /*002e*/ 	.short	0x00ff


	//----- nvinfo : EIATTR_MERCURY_ISA_VERSION
	.align		4
        /*0030*/ 	.byte	0x03, 0x5f
        /*0032*/ 	.short	0x0101


	//----- nvinfo : EIATTR_COOP_GROUP_MASK_REGIDS
	.align		4
        /*0034*/ 	.byte	0x04, 0x29
        /*0036*/ 	.short	(.L_167 - .L_166)


	//   ....[0]....
.L_166:
        /*0038*/ 	.word	0xffffffff


	//----- nvinfo : EIATTR_COOP_GROUP_INSTR_OFFSETS
	.align		4
.L_167:
        /*003c*/ 	.byte	0x04, 0x28
        /*003e*/ 	.short	(.L_169 - .L_168)


	//   ....[0]....
.L_168:
        /*0040*/ 	.word	0x00000080


	//----- nvinfo : EIATTR_VRC_CTA_INIT_COUNT
	.align		4
.L_169:
        /*0044*/ 	.byte	0x02, 0x4a
	.zero		1
	.zero		1


	//----- nvinfo : EIATTR_EXIT_INSTR_OFFSETS
	.align		4
        /*0048*/ 	.byte	0x04, 0x1c
        /*004a*/ 	.short	(.L_171 - .L_170)


	//   ....[0]....
.L_170:
        /*004c*/ 	.word	0x000000a0


	//----- nvinfo : EIATTR_CBANK_PARAM_SIZE
	.align		4
.L_171:
        /*0050*/ 	.byte	0x03, 0x19
        /*0052*/ 	.short	0x0010


	//----- nvinfo : EIATTR_PARAM_CBANK
	.align		4
        /*0054*/ 	.byte	0x04, 0x0a
        /*0056*/ 	.short	(.L_173 - .L_172)
	.align		4
.L_172:
        /*0058*/ 	.word	index@(.nv.constant0._Z20shuffle_down_examplePfS_)
        /*005c*/ 	.short	0x0380
        /*005e*/ 	.short	0x0010


	//----- nvinfo : EIATTR_SW_WAR
	.align		4
.L_173:
        /*0060*/ 	.byte	0x04, 0x36
        /*0062*/ 	.short	(.L_175 - .L_174)
.L_174:
        /*0064*/ 	.word	0x00000008
.L_175:


//--------------------- .nv.info._Z18shuffle_up_examplePfS_ --------------------------
	.section	.nv.info._Z18shuffle_up_examplePfS_,"",@"SHT_CUDA_INFO"
	.sectionflags	@""
	.align	4


	//----- nvinfo : EIATTR_CUDA_API_VERSION
	.align		4
        /*0000*/ 	.byte	0x04, 0x37
        /*0002*/ 	.short	(.L_177 - .L_176)
.L_176:
        /*0004*/ 	.word	0x00000082


	//----- nvinfo : EIATTR_KPARAM_INFO
	.align		4
.L_177:
        /*0008*/ 	.byte	0x04, 0x17
        /*000a*/ 	.short	(.L_179 - .L_178)
.L_178:
        /*000c*/ 	.word	0x00000000
        /*0010*/ 	.short	0x0001
        /*0012*/ 	.short	0x0008
        /*0014*/ 	.byte	0x00, 0xf5, 0x21, 0x00


	//----- nvinfo : EIATTR_KPARAM_INFO
	.align		4
.L_179:
        /*0018*/ 	.byte	0x04, 0x17
        /*001a*/ 	.short	(.L_181 - .L_180)
.L_180:
        /*001c*/ 	.word	0x00000000
        /*0020*/ 	.short	0x0000
        /*0022*/ 	.short	0x0000
        /*0024*/ 	.byte	0x00, 0xf5, 0x21, 0x00


	//----- nvinfo : EIATTR_SPARSE_MMA_MASK
	.align		4
.L_181:
        /*0028*/ 	.byte	0x03, 0x50
        /*002a*/ 	.short	0x0000


	//----- nvinfo : EIATTR_MAXREG_COUNT
	.align		4
        /*002c*/ 	.byte	0x03, 0x1b
        /*002e*/ 	.short	0x00ff


	//----- nvinfo : EIATTR_MERCURY_ISA_VERSION
	.align		4
        /*0030*/ 	.byte	0x03, 0x5f
        /*0032*/ 	.short	0x0101


	//----- nvinfo : EIATTR_COOP_GROUP_MASK_REGIDS
	.align		4
        /*0034*/ 	.byte	0x04, 0x29
        /*0036*/ 	.short	(.L_183 - .L_182)


	//   ....[0]....
.L_182:
        /*0038*/ 	.word	0xffffffff


	//----- nvinfo : EIATTR_COOP_GROUP_INSTR_OFFSETS
	.align		4
.L_183:
        /*003c*/ 	.byte	0x04, 0x28
        /*003e*/ 	.short	(.L_185 - .L_184)


	//   ....[0]....
.L_184:
        /*0040*/ 	.word	0x00000080


	//----- nvinfo : EIATTR_VRC_CTA_INIT_COUNT
	.align		4
.L_185:
        /*0044*/ 	.byte	0x02, 0x4a
	.zero		1
	.zero		1


	//----- nvinfo : EIATTR_EXIT_INSTR_OFFSETS
	.align		4
        /*0048*/ 	.byte	0x04, 0x1c
        /*004a*/ 	.short	(.L_187 - .L_186)


	//   ....[0]....
.L_186:
        /*004c*/ 	.word	0x000000a0


	//----- nvinfo : EIATTR_CBANK_PARAM_SIZE
	.align		4
.L_187:
        /*0050*/ 	.byte	0x03, 0x19
        /*0052*/ 	.short	0x0010


	//----- nvinfo : EIATTR_PARAM_CBANK
	.align		4
        /*0054*/ 	.byte	0x04, 0x0a
        /*0056*/ 	.short	(.L_189 - .L_188)
	.align		4
.L_188:
        /*0058*/ 	.word	index@(.nv.constant0._Z18shuffle_up_examplePfS_)
        /*005c*/ 	.short	0x0380
        /*005e*/ 	.short	0x0010


	//----- nvinfo : EIATTR_SW_WAR
	.align		4
.L_189:
        /*0060*/ 	.byte	0x04, 0x36
        /*0062*/ 	.short	(.L_191 - .L_190)
.L_190:
        /*0064*/ 	.word	0x00000008
.L_191:


//--------------------- .nv.info._Z13basic_shufflePfS_ --------------------------
	.section	.nv.info._Z13basic_shufflePfS_,"",@"SHT_CUDA_INFO"
	.sectionflags	@""
	.align	4


	//----- nvinfo : EIATTR_CUDA_API_VERSION
	.align		4
        /*0000*/ 	.byte	0x04, 0x37
        /*0002*/ 	.short	(.L_193 - .L_192)
.L_192:
        /*0004*/ 	.word	0x00000082


	//----- nvinfo : EIATTR_KPARAM_INFO
	.align		4
.L_193:
        /*0008*/ 	.byte	0x04, 0x17
        /*000a*/ 	.short	(.L_195 - .L_194)
.L_194:
        /*000c*/ 	.word	0x00000000
        /*0010*/ 	.short	0x0001
        /*0012*/ 	.short	0x0008
        /*0014*/ 	.byte	0x00, 0xf5, 0x21, 0x00


	//----- nvinfo : EIATTR_KPARAM_INFO
	.align		4
.L_195:
        /*0018*/ 	.byte	0x04, 0x17
        /*001a*/ 	.short	(.L_197 - .L_196)
.L_196:
        /*001c*/ 	.word	0x00000000
        /*0020*/ 	.short	0x0000
        /*0022*/ 	.short	0x0000
        /*0024*/ 	.byte	0x00, 0xf5, 0x21, 0x00


	//----- nvinfo : EIATTR_SPARSE_MMA_MASK
	.align		4
.L_197:
        /*0028*/ 	.byte	0x03, 0x50
        /*002a*/ 	.short	0x0000


	//----- nvinfo : EIATTR_MAXREG_COUNT
	.align		4
        /*002c*/ 	.byte	0x03, 0x1b
        /*002e*/ 	.short	0x00ff


	//----- nvinfo : EIATTR_MERCURY_ISA_VERSION
	.align		4
        /*0030*/ 	.byte	0x03, 0x5f
        /*0032*/ 	.short	0x0101


	//----- nvinfo : EIATTR_COOP_GROUP_MASK_REGIDS
	.align		4
        /*0034*/ 	.byte	0x04, 0x29
        /*0036*/ 	.short	(.L_199 - .L_198)


	//   ....[0]....
.L_198:
        /*0038*/ 	.word	0xffffffff


	//----- nvinfo : EIATTR_COOP_GROUP_INSTR_OFFSETS
	.align		4
.L_199:
        /*003c*/ 	.byte	0x04, 0x28
        /*003e*/ 	.short	(.L_201 - .L_200)


	//   ....[0]....
.L_200:
        /*0040*/ 	.word	0x000000a0


	//----- nvinfo : EIATTR_VRC_CTA_INIT_COUNT
	.align		4
.L_201:
        /*0044*/ 	.byte	0x02, 0x4a
	.zero		1
	.zero		1


	//----- nvinfo : EIATTR_EXIT_INSTR_OFFSETS
	.align		4
        /*0048*/ 	.byte	0x04, 0x1c
        /*004a*/ 	.short	(.L_203 - .L_202)


	//   ....[0]....
.L_202:
        /*004c*/ 	.word	0x000000c0


	//----- nvinfo : EIATTR_CBANK_PARAM_SIZE
	.align		4
.L_203:
        /*0050*/ 	.byte	0x03, 0x19
        /*0052*/ 	.short	0x0010


	//----- nvinfo : EIATTR_PARAM_CBANK
	.align		4
        /*0054*/ 	.byte	0x04, 0x0a
        /*0056*/ 	.short	(.L_205 - .L_204)
	.align		4
.L_204:
        /*0058*/ 	.word	index@(.nv.constant0._Z13basic_shufflePfS_)
        /*005c*/ 	.short	0x0380
        /*005e*/ 	.short	0x0010


	//----- nvinfo : EIATTR_SW_WAR
	.align		4
.L_205:
        /*0060*/ 	.byte	0x04, 0x36
        /*0062*/ 	.short	(.L_207 - .L_206)
.L_206:
        /*0064*/ 	.word	0x00000008
.L_207:


//--------------------- .nv.callgraph             --------------------------
	.section	.nv.callgraph,"",@"SHT_CUDA_CALLGRAPH"
	.align	4
	.sectionentsize	8
	.align		4
        /*0000*/ 	.word	0x00000000
	.align		4
        /*0004*/ 	.word	0xffffffff
	.align		4
        /*0008*/ 	.word	0x00000000
	.align		4
        /*000c*/ 	.word	0xfffffffe
	.align		4
        /*0010*/ 	.word	0x00000000
	.align		4
        /*0014*/ 	.word	0xfffffffd
	.align		4
        /*0018*/ 	.word	0x00000000
	.align		4
        /*001c*/ 	.word	0xfffffffc


//--------------------- .text._Z16match_operationsPiPj --------------------------
	.section	.text._Z16match_operationsPiPj,"ax",@progbits
	.align	128
        .global         _Z16match_operationsPiPj
        .type           _Z16match_operationsPiPj,@function
        .size           _Z16match_operationsPiPj,(.L_x_11 - _Z16match_operationsPiPj)
        .other          _Z16match_operationsPiPj,@"STO_CUDA_ENTRY STV_DEFAULT"
_Z16match_operationsPiPj:
.text._Z16match_operationsPiPj:
[----:B------:R-:W-:Y:S01]  /*0000*/  LDC R1, c[0x0][0x37c] ;  /* 0x0000df00ff017b82 */ /* 0x000fe20000000800 */
[----:B------:R-:W0:Y:S07]  /*0010*/  S2R R9, SR_TID.X ;  /* 0x0000000000097919 */ /* 0x000e2e0000002100 */
[----:B------:R-:W0:Y:S01]  /*0020*/  LDC.64 R2, c[0x0][0x380] ;  /* 0x0000e000ff027b82 */ /* 0x000e220000000a00 */
[----:B------:R-:W1:Y:S07]  /*0030*/  LDCU.64 UR4, c[0x0][0x358] ;  /* 0x00006b00ff0477ac */ /* 0x000e6e0008000a00 */
[----:B------:R-:W2:Y:S01]  /*0040*/  LDC.64 R4, c[0x0][0x388] ;  /* 0x0000e200ff047b82 */ /* 0x000ea20000000a00 */
[----:B0-----:R-:W-:-:S06]  /*0050*/  IMAD.WIDE.U32 R2, R9, 0x4, R2 ;  /* 0x0000000409027825 */ /* 0x001fcc00078e0002 */
[----:B-1----:R-:W3:Y:S01]  /*0060*/  LDG.E R2, desc[UR4][R2.64] ;  /* 0x0000000402027981 */ /* 0x002ee2000c1e1900 */
[----:B--2---:R-:W-:Y:S01]  /*0070*/  IMAD.WIDE.U32 R4, R9, 0x4, R4 ;  /* 0x0000000409047825 */ /* 0x004fe200078e0004 */
[----:B---3--:R-:W0:Y:S04]  /*0080*/  MATCH.ANY R7, R2 ;  /* 0x00000000020773a1 */ /* 0x008e2800000e8000 */
[----:B0-----:R-:W-:Y:S01]  /*0090*/  STG.E desc[UR4][R4.64], R7 ;  /* 0x0000000704007986 */ /* 0x001fe2000c101904 */
[----:B------:R-:W-:Y:S05]  /*00a0*/  EXIT ;  /* 0x000000000000794d */ /* 0x000fea0003800000 */
.L_x_0:
[----:B------:R-:W-:-:S00]  /*00b0*/  BRA `(.L_x_0) ;  /* 0xfffffffc00fc7947 */ /* 0x000fc0000383ffff */
[----:B------:R-:W-:-:S00]  /*00c0*/  NOP ;  /* 0x0000000000007918 */ /* 0x000fc00000000000 */
        /* <DEDUP_REMOVED lines=11> */
.L_x_11:


//--------------------- .text._Z14warp_broadcastPfS_ --------------------------
	.section	.text._Z14warp_broadcastPfS_,"ax",@progbits
	.align	128
        .global         _Z14warp_broadcastPfS_
        .type           _Z14warp_broadcastPfS_,@function
        .size           _Z14warp_broadcastPfS_,(.L_x_12 - _Z14warp_broadcastPfS_)
        .other          _Z14warp_broadcastPfS_,@"STO_CUDA_ENTRY STV_DEFAULT"
_Z14warp_broadcastPfS_:
.text._Z14warp_broadcastPfS_:
[----:B------:R-:W-:Y:S01]  /*0000*/  LDC R1, c[0x0][0x37c] ;  /* 0x0000df00ff017b82 */ /* 0x000fe20000000800 */
[----:B------:R-:W0:Y:S07]  /*0010*/  S2R R9, SR_TID.X ;  /* 0x0000000000097919 */ /* 0x000e2e0000002100 */
[----:B------:R-:W0:Y:S01]  /*0020*/  LDC.64 R2, c[0x0][0x380] ;  /* 0x0000e000ff027b82 */ /* 0x000e220000000a00 */
[----:B------:R-:W1:Y:S07]  /*0030*/  LDCU.64 UR4, c[0x0][0x358] ;  /* 0x00006b00ff0477ac */ /* 0x000e6e0008000a00 */
[----:B------:R-:W2:Y:S01]  /*0040*/  LDC.64 R4, c[0x0][0x388] ;  /* 0x0000e200ff047b82 */ /* 0x000ea20000000a00 */
[----:B0-----:R-:W-:-:S06]  /*0050*/  IMAD.WIDE.U32 R2, R9, 0x4, R2 ;  /* 0x0000000409027825 */ /* 0x001fcc00078e0002 */
[----:B-1----:R-:W3:Y:S01]  /*0060*/  LDG.E R2, desc[UR4][R2.64] ;  /* 0x0000000402027981 */ /* 0x002ee2000c1e1900 */
[----:B--2---:R-:W-:-:S03]  /*0070*/  IMAD.WIDE.U32 R4, R9, 0x4, R4 ;  /* 0x0000000409047825 */ /* 0x004fc600078e0004 */
[----:B---3--:R-:W0:Y:S04]  /*0080*/  SHFL.IDX PT, R7, R2, RZ, 0x1f ;  /* 0x00001fff02077589 */ /* 0x008e2800000e0000 */
[----:B0-----:R-:W-:Y:S01]  /*0090*/  STG.E desc[UR4][R4.64], R7 ;  /* 0x0000000704007986 */ /* 0x001fe2000c101904 */
[----:B------:R-:W-:Y:S05]  /*00a0*/  EXIT ;  /* 0x000000000000794d */ /* 0x000fea0003800000 */
.L_x_1:
        /* <DEDUP_REMOVED lines=13> */
.L_x_12:


//--------------------- .text._Z15warp_prefix_sumPfS_i --------------------------
	.section	.text._Z15warp_prefix_sumPfS_i,"ax",@progbits
	.align	128
        .global         _Z15warp_prefix_sumPfS_i
        .type           _Z15warp_prefix_sumPfS_i,@function
        .size           _Z15warp_prefix_sumPfS_i,(.L_x_13 - _Z15warp_prefix_sumPfS_i)
        .other          _Z15warp_prefix_sumPfS_i,@"STO_CUDA_ENTRY STV_DEFAULT"
_Z15warp_prefix_sumPfS_i:
.text._Z15warp_prefix_sumPfS_i:
[----:B------:R-:W-:Y:S01]  /*0000*/  LDC R1, c[0x0][0x37c] ;  /* 0x0000df00ff017b82 */ /* 0x000fe20000000800 */
[----:B------:R-:W0:Y:S07]  /*0010*/  S2R R0, SR_TID.X ;  /* 0x0000000000007919 */ /* 0x000e2e0000002100 */
[----:B------:R-:W0:Y:S01]  /*0020*/  S2UR UR4, SR_CTAID.X ;  /* 0x00000000000479c3 */ /* 0x000e220000002500 */
[----:B------:R-:W1:Y:S07]  /*0030*/  LDCU UR5, c[0x0][0x390] ;  /* 0x00007200ff0577ac */ /* 0x000e6e0008000800 */
[----:B------:R-:W0:Y:S02]  /*0040*/  LDC R5, c[0x0][0x360] ;  /* 0x0000d800ff057b82 */ /* 0x000e240000000800 */
[----:B0-----:R-:W-:-:S05]  /*0050*/  IMAD R5, R5, UR4, R0 ;  /* 0x0000000405057c24 */ /* 0x001fca000f8e0200 */
[----:B-1----:R-:W-:-:S13]  /*0060*/  ISETP.GE.AND P0, PT, R5, UR5, PT ;  /* 0x0000000505007c0c */ /* 0x002fda000bf06270 */
[----:B------:R-:W-:Y:S05]  /*0070*/  @P0 EXIT ;  /* 0x000000000000094d */ /* 0x000fea0003800000 */
[----:B------:R-:W0:Y:S01]  /*0080*/  LDC.64 R2, c[0x0][0x380] ;  /* 0x0000e000ff027b82 */ /* 0x000e220000000a00 */
[----:B------:R-:W1:Y:S01]  /*0090*/  LDCU.64 UR4, c[0x0][0x358] ;  /* 0x00006b00ff0477ac */ /* 0x000e620008000a00 */
[----:B0-----:R-:W-:-:S05]  /*00a0*/  IMAD.WIDE R2, R5, 0x4, R2 ;  /* 0x0000000405027825 */ /* 0x001fca00078e0202 */
[----:B-1----:R0:W2:Y:S01]  /*00b0*/  LDG.E R7, desc[UR4][R2.64] ;  /* 0x0000000402077981 */ /* 0x0020a2000c1e1900 */
[----:B------:R-:W-:Y:S01]  /*00c0*/  LOP3.LUT P0, R0, R0, 0x1f, RZ, 0xc0, !PT ;  /* 0x0000001f00007812 */ /* 0x000fe2000780c0ff */
[----:B0-----:R-:W0:Y:S02]  /*00d0*/  LDC.64 R2, c[0x0][0x388] ;  /* 0x0000e200ff027b82 */ /* 0x001e240000000a00 */
[----:B0-----:R-:W-:Y:S01]  /*00e0*/  IMAD.WIDE R2, R5, 0x4, R2 ;  /* 0x0000000405027825 */ /* 0x001fe200078e0202 */
[----:B--2---:R-:W0:Y:S09]  /*00f0*/  SHFL.UP PT, R4, R7, 0x1, RZ ;  /* 0x0420000007047989 */ /* 0x004e3200000e00ff */
[----:B0-----:R-:W-:Y:S01]  /*0100*/  @P0 FADD R7, R7, R4 ;  /* 0x0000000407070221 */ /* 0x001fe20000000000 */
[----:B------:R-:W-:-:S04]  /*0110*/  ISETP.GE.U32.AND P0, PT, R0, 0x2, PT ;  /* 0x000000020000780c */ /* 0x000fc80003f06070 */
[----:B------:R-:W0:Y:S09]  /*0120*/  SHFL.UP PT, R4, R7, 0x2, RZ ;  /* 0x0440000007047989 */ /* 0x000e3200000e00ff */
        /* <DEDUP_REMOVED lines=9> */
[----:B0-----:R-:W-:-:S05]  /*01c0*/  @P0 FADD R7, R7, R4 ;  /* 0x0000000407070221 */ /* 0x001fca0000000000 */
[----:B------:R-:W-:Y:S01]  /*01d0*/  STG.E desc[UR4][R2.64], R7 ;  /* 0x0000000702007986 */ /* 0x000fe2000c101904 */
[----:B------:R-:W-:Y:S05]  /*01e0*/  EXIT ;  /* 0x000000000000794d */ /* 0x000fea0003800000 */
.L_x_2:
        /* <DEDUP_REMOVED lines=9> */
.L_x_13:


//--------------------- .text._Z18warp_sum_reductionPfS_i --------------------------
	.section	.text._Z18warp_sum_reductionPfS_i,"ax",@progbits
	.align	128
        .global         _Z18warp_sum_reductionPfS_i
        .type           _Z18warp_sum_reductionPfS_i,@function
        .size           _Z18warp_sum_reductionPfS_i,(.L_x_14 - _Z18warp_sum_reductionPfS_i)
        .other          _Z18warp_sum_reductionPfS_i,@"STO_CUDA_ENTRY STV_DEFAULT"
_Z18warp_sum_reductionPfS_i:
.text._Z18warp_sum_reductionPfS_i:
[----:B------:R-:W-:Y:S01]  /*0000*/  LDC R1, c[0x0][0x37c] ;  /* 0x0000df00ff017b82 */ /* 0x000fe20000000800 */
[----:B------:R-:W0:Y:S07]  /*0010*/  S2R R6, SR_TID.X ;  /* 0x0000000000067919 */ /* 0x000e2e0000002100 */
[----:B------:R-:W0:Y:S01]  /*0020*/  S2UR UR6, SR_CTAID.X ;  /* 0x00000000000679c3 */ /* 0x000e220000002500 */
[----:B------:R-:W1:Y:S01]  /*0030*/  LDCU UR4, c[0x0][0x390] ;  /* 0x00007200ff0477ac */ /* 0x000e620008000800 */
[----:B------:R-:W-:Y:S01]  /*0040*/  BSSY.RECONVERGENT B0, `(.L_x_3) ;  /* 0x000000a000007945 */ /* 0x000fe20003800200 */
[----:B------:R-:W-:-:S05]  /*0050*/  HFMA2 R2, -RZ, RZ, 0, 0 ;  /* 0x00000000ff027431 */ /* 0x000fca00000001ff */
[----:B------:R-:W0:Y:S02]  /*0060*/  LDC R9, c[0x0][0x360] ;  /* 0x0000d800ff097b82 */ /* 0x000e240000000800 */
[----:B0-----:R-:W-:-:S05]  /*0070*/  IMAD R5, R9, UR6, R6 ;  /* 0x0000000609057c24 */ /* 0x001fca000f8e0206 */
[----:B-1----:R-:W-:Y:S01]  /*0080*/  ISETP.GE.AND P0, PT, R5, UR4, PT ;  /* 0x0000000405007c0c */ /* 0x002fe2000bf06270 */
[----:B------:R-:W0:-:S12]  /*0090*/  LDCU.64 UR4, c[0x0][0x358] ;  /* 0x00006b00ff0477ac */ /* 0x000e180008000a00 */
[----:B------:R-:W-:Y:S05]  /*00a0*/  @P0 BRA `(.L_x_4) ;  /* 0x00000000000c0947 */ /* 0x000fea0003800000 */
[----:B------:R-:W1:Y:S02]  /*00b0*/  LDC.64 R2, c[0x0][0x380] ;  /* 0x0000e000ff027b82 */ /* 0x000e640000000a00 */
[----:B-1----:R-:W-:-:S06]  /*00c0*/  IMAD.WIDE R2, R5, 0x4, R2 ;  /* 0x0000000405027825 */ /* 0x002fcc00078e0202 */
[----:B0-----:R1:W5:Y:S02]  /*00d0*/  LDG.E R2, desc[UR4][R2.64] ;  /* 0x0000000402027981 */ /* 0x001364000c1e1900 */
.L_x_4:
[----:B0-----:R-:W-:Y:S05]  /*00e0*/  BSYNC.RECONVERGENT B0 ;  /* 0x0000000000007941 */ /* 0x001fea0003800200 */
.L_x_3:
[----:B-1---5:R-:W0:Y:S01]  /*00f0*/  SHFL.DOWN PT, R3, R2, 0x10, 0x1f ;  /* 0x0a001f0002037f89 */ /* 0x022e2200000e0000 */
[----:B------:R-:W-:Y:S01]  /*0100*/  LOP3.LUT P0, RZ, R6, 0x1f, RZ, 0xc0, !PT ;  /* 0x0000001f06ff7812 */ /* 0x000fe2000780c0ff */
[----:B0-----:R-:W-:-:S05]  /*0110*/  FADD R3, R3, R2 ;  /* 0x0000000203037221 */ /* 0x001fca0000000000 */
[----:B------:R-:W0:Y:S02]  /*0120*/  SHFL.DOWN PT, R0, R3, 0x8, 0x1f ;  /* 0x09001f0003007f89 */ /* 0x000e2400000e0000 */
[----:B0-----:R-:W-:-:S05]  /*0130*/  FADD R0, R3, R0 ;  /* 0x0000000003007221 */ /* 0x001fca0000000000 */
[----:B------:R-:W0:Y:S02]  /*0140*/  SHFL.DOWN PT, R5, R0, 0x4, 0x1f ;  /* 0x08801f0000057f89 */ /* 0x000e2400000e0000 */
[----:B0-----:R-:W-:-:S05]  /*0150*/  FADD R5, R0, R5 ;  /* 0x0000000500057221 */ /* 0x001fca0000000000 */
[----:B------:R-:W0:Y:S02]  /*0160*/  SHFL.DOWN PT, R4, R5, 0x2, 0x1f ;  /* 0x08401f0005047f89 */ /* 0x000e2400000e0000 */
[----:B0-----:R-:W-:-:S05]  /*0170*/  FADD R4, R5, R4 ;  /* 0x0000000405047221 */ /* 0x001fca0000000000 */
[----:B------:R0:W1:Y:S01]  /*0180*/  SHFL.DOWN PT, R7, R4, 0x1, 0x1f ;  /* 0x08201f0004077f89 */ /* 0x00006200000e0000 */
[----:B------:R-:W-:Y:S05]  /*0190*/  @P0 EXIT ;  /* 0x000000000000094d */ /* 0x000fea0003800000 */
[----:B------:R-:W2:Y:S01]  /*01a0*/  LDC.64 R2, c[0x0][0x388] ;  /* 0x0000e200ff027b82 */ /* 0x000ea20000000a00 */
[----:B------:R-:W-:Y:S01]  /*01b0*/  SHF.R.U32.HI R0, RZ, 0x5, R9 ;  /* 0x00000005ff007819 */ /* 0x000fe20000011609 */
[----:B-1----:R-:W-:Y:S01]  /*01c0*/  FADD R7, R4, R7 ;  /* 0x0000000704077221 */ /* 0x002fe20000000000 */
[----:B------:R-:W-:-:S05]  /*01d0*/  SHF.R.U32.HI R5, RZ, 0x5, R6 ;  /* 0x00000005ff057819 */ /* 0x000fca0000011606 */
[----:B------:R-:W-:-:S04]  /*01e0*/  IMAD R5, R0, UR6, R5 ;  /* 0x0000000600057c24 */ /* 0x000fc8000f8e0205 */
[----:B--2---:R-:W-:-:S05]  /*01f0*/  IMAD.WIDE.U32 R2, R5, 0x4, R2 ;  /* 0x0000000405027825 */ /* 0x004fca00078e0002 */
[----:B------:R-:W-:Y:S01]  /*0200*/  STG.E desc[UR4][R2.64], R7 ;  /* 0x0000000702007986 */ /* 0x000fe2000c101904 */
[----:B------:R-:W-:Y:S05]  /*0210*/  EXIT ;  /* 0x000000000000794d */ /* 0x000fea0003800000 */
.L_x_5:
        /* <DEDUP_REMOVED lines=14> */
.L_x_14:


//--------------------- .text._Z15vote_operationsPiS_S_Pj --------------------------
	.section	.text._Z15vote_operationsPiS_S_Pj,"ax",@progbits
	.align	128
        .global         _Z15vote_operationsPiS_S_Pj
        .type           _Z15vote_operationsPiS_S_Pj,@function
        .size           _Z15vote_operationsPiS_S_Pj,(.L_x_15 - _Z15vote_operationsPiS_S_Pj)
        .other          _Z15vote_operationsPiS_S_Pj,@"STO_CUDA_ENTRY STV_DEFAULT"
_Z15vote_operationsPiS_S_Pj:
.text._Z15vote_operationsPiS_S_Pj:
[----:B------:R-:W-:Y:S01]  /*0000*/  LDC R1, c[0x0][0x37c] ;  /* 0x0000df00ff017b82 */ /* 0x000fe20000000800 */
[----:B------:R-:W0:Y:S07]  /*0010*/  S2R R11, SR_TID.X ;  /* 0x00000000000b7919 */ /* 0x000e2e0000002100 */
[----:B------:R-:W0:Y:S01]  /*0020*/  LDC.64 R2, c[0x0][0x380] ;  /* 0x0000e000ff027b82 */ /* 0x000e220000000a00 */
[----:B------:R-:W1:Y:S01]  /*0030*/  LDCU.64 UR4, c[0x0][0x358] ;  /* 0x00006b00ff0477ac */ /* 0x000e620008000a00 */
[----:B0-----:R-:W-:-:S06]  /*0040*/  IMAD.WIDE.U32 R2, R11, 0x4, R2 ;  /* 0x000000040b027825 */ /* 0x001fcc00078e0002 */
[----:B-1----:R-:W2:Y:S01]  /*0050*/  LDG.E R2, desc[UR4][R2.64] ;  /* 0x0000000402027981 */ /* 0x002ea2000c1e1900 */
[----:B------:R-:W-:Y:S02]  /*0060*/  LOP3.LUT P3, RZ, R11, 0x1f, RZ, 0xc0, !PT ;  /* 0x0000001f0bff7812 */ /* 0x000fe4000786c0ff */
[----:B--2---:R-:W-:-:S13]  /*0070*/  ISETP.GT.AND P0, PT, R2, 0x5, PT ;  /* 0x000000050200780c */ /* 0x004fda0003f04270 */
[----:B------:R-:W-:Y:S02]  /*0080*/  VOTE.ALL P1, P0 ;  /* 0x0000000000ff7806 */ /* 0x000fe40000020000 */
[----:B------:R-:W-:Y:S02]  /*0090*/  VOTE.ANY P2, P0 ;  /* 0x0000000000ff7806 */ /* 0x000fe40000040100 */
[----:B------:R-:W-:Y:S01]  /*00a0*/  VOTE.ANY R9, PT, P0 ;  /* 0x0000000000097806 */ /* 0x000fe200000e0100 */
[----:B------:R-:W-:Y:S10]  /*00b0*/  @P3 EXIT ;  /* 0x000000000000394d */ /* 0x000ff40003800000 */
[----:B------:R-:W0:Y:S01]  /*00c0*/  LDC R0, c[0x0][0x360] ;  /* 0x0000d800ff007b82 */ /* 0x000e220000000800 */
[----:B------:R-:W-:Y:S02]  /*00d0*/  SHF.R.U32.HI R11, RZ, 0x5, R11 ;  /* 0x00000005ff0b7819 */ /* 0x000fe4000001160b */
[----:B------:R-:W-:-:S05]  /*00e0*/  SEL R13, RZ, 0x1, !P1 ;  /* 0x00000001ff0d7807 */ /* 0x000fca0004800000 */
[----:B------:R-:W1:Y:S08]  /*00f0*/  S2UR UR6, SR_CTAID.X ;  /* 0x00000000000679c3 */ /* 0x000e700000002500 */
[----:B------:R-:W2:Y:S08]  /*0100*/  LDC.64 R2, c[0x0][0x388] ;  /* 0x0000e200ff027b82 */ /* 0x000eb00000000a00 */
[----:B------:R-:W3:Y:S01]  /*0110*/  LDC.64 R4, c[0x0][0x390] ;  /* 0x0000e400ff047b82 */ /* 0x000ee20000000a00 */
[----:B0-----:R-:W-:-:S07]  /*0120*/  SHF.R.U32.HI R0, RZ, 0x5, R0 ;  /* 0x00000005ff007819 */ /* 0x001fce0000011600 */
[----:B------:R-:W0:Y:S01]  /*0130*/  LDC.64 R6, c[0x0][0x398] ;  /* 0x0000e600ff067b82 */ /* 0x000e220000000a00 */
[----:B-1----:R-:W-:Y:S01]  /*0140*/  IMAD R15, R0, UR6, R11 ;  /* 0x00000006000f7c24 */ /* 0x002fe2000f8e020b */
[----:B------:R-:W-:-:S03]  /*0150*/  SEL R11, RZ, 0x1, !P2 ;  /* 0x00000001ff0b7807 */ /* 0x000fc60005000000 */
[----:B--2---:R-:W-:-:S05]  /*0160*/  IMAD.WIDE.U32 R2, R15, 0x4, R2 ;  /* 0x000000040f027825 */ /* 0x004fca00078e0002 */
[----:B------:R-:W-:Y:S01]  /*0170*/  STG.E desc[UR4][R2.64], R13 ;  /* 0x0000000d02007986 */ /* 0x000fe2000c101904 */
[----:B---3--:R-:W-:-:S05]  /*0180*/  IMAD.WIDE.U32 R4, R15, 0x4, R4 ;  /* 0x000000040f047825 */ /* 0x008fca00078e0004 */
[----:B------:R-:W-:Y:S01]  /*0190*/  STG.E desc[UR4][R4.64], R11 ;  /* 0x0000000b04007986 */ /* 0x000fe2000c101904 */
[----:B0-----:R-:W-:-:S05]  /*01a0*/  IMAD.WIDE.U32 R6, R15, 0x4, R6 ;  /* 0x000000040f067825 */ /* 0x001fca00078e0006 */
[----:B------:R-:W-:Y:S01]  /*01b0*/  STG.E desc[UR4][R6.64], R9 ;  /* 0x0000000906007986 */ /* 0x000fe2000c101904 */
[----:B------:R-:W-:Y:S05]  /*01c0*/  EXIT ;  /* 0x000000000000794d */ /* 0x000fea0003800000 */
.L_x_6:
        /* <DEDUP_REMOVED lines=11> */
.L_x_15:


//--------------------- .text._Z19shuffle_xor_examplePfS_ --------------------------
	.section	.text._Z19shuffle_xor_examplePfS_,"ax",@progbits
	.align	128
        .global         _Z19shuffle_xor_examplePfS_
        .type           _Z19shuffle_xor_examplePfS_,@function
        .size           _Z19shuffle_xor_examplePfS_,(.L_x_16 - _Z19shuffle_xor_examplePfS_)
        .other          _Z19shuffle_xor_examplePfS_,@"STO_CUDA_ENTRY STV_DEFAULT"
_Z19shuffle_xor_examplePfS_:
.text._Z19shuffle_xor_examplePfS_:
        /* <DEDUP_REMOVED lines=8> */
[----:B---3--:R-:W0:Y:S04]  /*0080*/  SHFL.BFLY PT, R7, R2, 0x10, 0x1f ;  /* 0x0e001f0002077f89 */ /* 0x008e2800000e0000 */
[----:B0-----:R-:W-:Y:S01]  /*0090*/  STG.E desc[UR4][R4.64], R7 ;  /* 0x0000000704007986 */ /* 0x001fe2000c101904 */
[----:B------:R-:W-:Y:S05]  /*00a0*/  EXIT ;  /* 0x000000000000794d */ /* 0x000fea0003800000 */
.L_x_7:
        /* <DEDUP_REMOVED lines=13> */
.L_x_16:


//--------------------- .text._Z20shuffle_down_examplePfS_ --------------------------
	.section	.text._Z20shuffle_down_examplePfS_,"ax",@progbits
	.align	128
        .global         _Z20shuffle_down_examplePfS_
        .type           _Z20shuffle_down_examplePfS_,@function
        .size           _Z20shuffle_down_examplePfS_,(.L_x_17 - _Z20shuffle_down_examplePfS_)
        .other          _Z20shuffle_down_examplePfS_,@"STO_CUDA_ENTRY STV_DEFAULT"
_Z20shuffle_down_examplePfS_:
.text._Z20shuffle_down_examplePfS_:
        /* <DEDUP_REMOVED lines=8> */
[----:B---3--:R-:W0:Y:S04]  /*0080*/  SHFL.DOWN PT, R7, R2, 0x4, 0x1f ;  /* 0x08801f0002077f89 */ /* 0x008e2800000e0000 */
[----:B0-----:R-:W-:Y:S01]  /*0090*/  STG.E desc[UR4][R4.64], R7 ;  /* 0x0000000704007986 */ /* 0x001fe2000c101904 */
[----:B------:R-:W-:Y:S05]  /*00a0*/  EXIT ;  /* 0x000000000000794d */ /* 0x000fea0003800000 */
.L_x_8:
        /* <DEDUP_REMOVED lines=13> */
.L_x_17:


//--------------------- .text._Z18shuffle_up_examplePfS_ --------------------------
	.section	.text._Z18shuffle_up_examplePfS_,"ax",@progbits
	.align	128
        .global         _Z18shuffle_up_examplePfS_
        .type           _Z18shuffle_up_examplePfS_,@function
        .size           _Z18shuffle_up_examplePfS_,(.L_x_18 - _Z18shuffle_up_examplePfS_)
        .other          _Z18shuffle_up_examplePfS_,@"STO_CUDA_ENTRY STV_DEFAULT"
_Z18shuffle_up_examplePfS_:
.text._Z18shuffle_up_examplePfS_:
        /* <DEDUP_REMOVED lines=8> */
[----:B---3--:R-:W0:Y:S04]  /*0080*/  SHFL.UP PT, R7, R2, 0x4, RZ ;  /* 0x0480000002077989 */ /* 0x008e2800000e00ff */
[----:B0-----:R-:W-:Y:S01]  /*0090*/  STG.E desc[UR4][R4.64], R7 ;  /* 0x0000000704007986 */ /* 0x001fe2000c101904 */
[----:B------:R-:W-:Y:S05]  /*00a0*/  EXIT ;  /* 0x000000000000794d */ /* 0x000fea0003800000 */
.L_x_9:
        /* <DEDUP_REMOVED lines=13> */
.L_x_18:


//--------------------- .text._Z13basic_shufflePfS_ --------------------------
	.section	.text._Z13basic_shufflePfS_,"ax",@progbits
	.align	128
        .global         _Z13basic_shufflePfS_
        .type           _Z13basic_shufflePfS_,@function
        .size           _Z13basic_shufflePfS_,(.L_x_19 - _Z13basic_shufflePfS_)
        .other          _Z13basic_shufflePfS_,@"STO_CUDA_ENTRY STV_DEFAULT"
_Z13basic_shufflePfS_:
.text._Z13basic_shufflePfS_:
[----:B------:R-:W-:Y:S01]  /*0000*/  LDC R1, c[0x0][0x37c] ;  /* 0x0000df00ff017b82 */ /* 0x000fe20000000800 */
[----:B------:R-:W0:Y:S07]  /*0010*/  S2R R9, SR_TID.X ;  /* 0x0000000000097919 */ /* 0x000e2e0000002100 */
[----:B------:R-:W0:Y:S01]  /*0020*/  LDC.64 R2, c[0x0][0x380] ;  /* 0x0000e000ff027b82 */ /* 0x000e220000000a00 */
[----:B------:R-:W1:Y:S07]  /*0030*/  LDCU.64 UR4, c[0x0][0x358] ;  /* 0x00006b00ff0477ac */ /* 0x000e6e0008000a00 */
[----:B------:R-:W2:Y:S01]  /*0040*/  LDC.64 R4, c[0x0][0x388] ;  /* 0x0000e200ff047b82 */ /* 0x000ea20000000a00 */
[----:B0-----:R-:W-:-:S06]  /*0050*/  IMAD.WIDE.U32 R2, R9, 0x4, R2 ;  /* 0x0000000409027825 */ /* 0x001fcc00078e0002 */
[----:B-1----:R-:W3:Y:S01]  /*0060*/  LDG.E R2, desc[UR4][R2.64] ;  /* 0x0000000402027981 */ /* 0x002ee2000c1e1900 */
[C---:B------:R-:W-:Y:S01]  /*0070*/  IADD3 R0, PT, PT, R9.reuse, 0x1, RZ ;  /* 0x0000000109007810 */ /* 0x040fe20007ffe0ff */
[----:B--2---:R-:W-:-:S03]  /*0080*/  IMAD.WIDE.U32 R4, R9, 0x4, R4 ;  /* 0x0000000409047825 */ /* 0x004fc600078e0004 */
[----:B------:R-:W-:-:S06]  /*0090*/  LOP3.LUT R7, R0, 0x1f, RZ, 0xc0, !PT ;  /* 0x0000001f00077812 */ /* 0x000fcc00078ec0ff */
[----:B---3--:R-:W0:Y:S04]  /*00a0*/  SHFL.IDX PT, R7, R2, R7, 0x1f ;  /* 0x00001f0702077589 */ /* 0x008e2800000e0000 */
[----:B0-----:R-:W-:Y:S01]  /*00b0*/  STG.E desc[UR4][R4.64], R7 ;  /* 0x0000000704007986 */ /* 0x001fe2000c101904 */
[----:B------:R-:W-:Y:S05]  /*00c0*/  EXIT ;  /* 0x000000000000794d */ /* 0x000fea0003800000 */
.L_x_10:
        /* <DEDUP_REMOVED lines=11> */
.L_x_19:


//--------------------- .nv.shared.reserved.0     --------------------------
	.section	.nv.shared.reserved.0,"aw",@nobits
	.weak		__nv_reservedSMEM_offset_0_alias
	.size		__nv_reservedSMEM_offset_0_alias, 0, 64
	.other		__nv_reservedSMEM_offset_0_alias,@"STO_CUDA_RESERVED_SHARED STV_DEFAULT"
__nv_reservedSMEM_offset_0_alias:
	.zero		0
	.zero		64


//--------------------- .nv.constant0._Z16match_operationsPiPj --------------------------
	.section	.nv.constant0._Z16match_operationsPiPj,"a",@progbits
	.sectionflags	@""
	.align	4
.nv.constant0._Z16match_operationsPiPj:
	.zero		912


//--------------------- .nv.constant0._Z14warp_broadcastPfS_ --------------------------
	.section	.nv.constant0._Z14warp_broadcastPfS_,"a",@progbits
	.sectionflags	@""
	.align	4
.nv.constant0._Z14warp_broadcastPfS_:
	.zero		912


//--------------------- .nv.constant0._Z15warp_prefix_sumPfS_i --------------------------
	.section	.nv.constant0._Z15warp_prefix_sumPfS_i,"a",@progbits
	.sectionflags	@""
	.align	4
.nv.constant0._Z15warp_prefix_sumPfS_i:
	.zero		916


//--------------------- .nv.constant0._Z18warp_sum_reductionPfS_i --------------------------
	.section	.nv.constant0._Z18warp_sum_reductionPfS_i,"a",@progbits
	.sectionflags	@""
	.align	4
.nv.constant0._Z18warp_sum_reductionPfS_i:
	.zero		916


//--------------------- .nv.constant0._Z15vote_operationsPiS_S_Pj --------------------------
	.section	.nv.constant0._Z15vote_operationsPiS_S_Pj,"a",@progbits
	.sectionflags	@""
	.align	4
.nv.constant0._Z15vote_operationsPiS_S_Pj:
	.zero		928


//--------------------- .nv.constant0._Z19shuffle_xor_examplePfS_ --------------------------
	.section	.nv.constant0._Z19shuffle_xor_examplePfS_,"a",@progbits
	.sectionflags	@""
	.align	4
.nv.constant0._Z19shuffle_xor_examplePfS_:
	.zero		912


//--------------------- .nv.constant0._Z20shuffle_down_examplePfS_ --------------------------
	.section	.nv.constant0._Z20shuffle_down_examplePfS_,"a",@progbits
	.sectionflags	@""
	.align	4
.nv.constant0._Z20shuffle_down_examplePfS_:
	.zero		912


//--------------------- .nv.constant0._Z18shuffle_up_examplePfS_ --------------------------
	.section	.nv.constant0._Z18shuffle_up_examplePfS_,"a",@progbits
	.sectionflags	@""
	.align	4
.nv.constant0._Z18shuffle_up_examplePfS_:
	.zero		912


//--------------------- .nv.constant0._Z13basic_shufflePfS_ --------------------------
	.section	.nv.constant0._Z13basic_shufflePfS_,"a",@progbits
	.sectionflags	@""
	.align	4
.nv.constant0._Z13basic_shufflePfS_:
	.zero		912


//--------------------- SYMBOLS --------------------------

	.type		.nv.reservedSmem.offset0,@object
	.size		.nv.reservedSmem.offset0,0x4
